def matmul_kernel(
    a_ptr,
    b_ptr,
    c_ptr,
    M,
    N,
    K,
    stride_am,
    stride_ak,
    stride_bk,
    stride_bn,
    stride_cm,
    stride_cn,
    BLOCK_M: tl.constexpr,
    BLOCK_N: tl.constexpr,
    BLOCK_K: tl.constexpr,
    GROUP_M: tl.constexpr,
):
    pid = tl.program_id(axis=0)
    num_pid_m = tl.cdiv(M, BLOCK_M)
    num_pid_n = tl.cdiv(N, BLOCK_N)
    num_pid_in_group = GROUP_M * num_pid_n
    group_id = pid // num_pid_in_group
    first_pid_m = group_id * GROUP_M
    group_size_m = min(num_pid_m - first_pid_m, GROUP_M)
    pid_m = first_pid_m + ((pid % num_pid_in_group) % group_size_m)
    pid_n = (pid % num_pid_in_group) // group_size_m

    offs_am = (pid_m * BLOCK_M + tl.arange(0, BLOCK_M)) % M
    offs_bn = (pid_n * BLOCK_N + tl.arange(0, BLOCK_N)) % N
    offs_k = tl.arange(0, BLOCK_K)
    a_ptrs = a_ptr + offs_am[:, None] * stride_am + offs_k[None, :] * stride_ak
    b_ptrs = b_ptr + offs_k[:, None] * stride_bk + offs_bn[None, :] * stride_bn

    acc = tl.zeros((BLOCK_M, BLOCK_N), dtype=tl.float32)
    for kk in range(0, tl.cdiv(K, BLOCK_K)):
        a = tl.load(a_ptrs, mask=offs_k[None, :] < K - kk * BLOCK_K, other=0.0)
        b = tl.load(b_ptrs, mask=offs_k[:, None] < K - kk * BLOCK_K, other=0.0)
        acc = tl.dot(a, b, acc)
        a_ptrs += BLOCK_K * stride_ak
        b_ptrs += BLOCK_K * stride_bk

    c = acc.to(c_ptr.dtype.element_ty)
    offs_cm = pid_m * BLOCK_M + tl.arange(0, BLOCK_M)
    offs_cn = pid_n * BLOCK_N + tl.arange(0, BLOCK_N)
    c_ptrs = c_ptr + offs_cm[:, None] * stride_cm + offs_cn[None, :] * stride_cn
    mask = (offs_cm[:, None] < M) & (offs_cn[None, :] < N)
    tl.store(c_ptrs, c, mask=mask)

# config = {"BLOCK_K": 64, "BLOCK_M": 512, "BLOCK_N": 64, "GROUP_M": 8, "arch": "sm_100", "dtype": "fp8e5m2", "num_ctas": 1, "num_stages": 3, "num_warps": 16}
# arch = sm_100


// ===== COMPILED SASS (sm_100a) =====

	.target	sm_100a

	.elftype	@"ET_EXEC"


//--------------------- .note.nv.tkinfo           --------------------------
	.section	.note.nv.tkinfo,"",@"SHT_NOTE"
	.sectionflags	@"SHF_NOTE_NV_TKINFO"
	.tkinfo
        /*0018*/ 	.word	0x00000081
        /*0030*/ 	.string	""
        /*0030*/ 	.string	"ptxas-blackwell"
        /*0030*/ 	.string	"Cuda compilation tools, release 12.9, V12.9.86"
        /*0030*/ 	.string	"Build cuda_12.9.r12.9/compiler.36037853_0"
        /*0030*/ 	.string	"-v  -suppress-debug-info  -lineinfo  -arch sm_100a "



//--------------------- .note.nv.cuver            --------------------------
	.section	.note.nv.cuver,"",@"SHT_NOTE"
	.sectionflags	@"SHF_NOTE_NV_CUVER"
        /*0018*/ 	.short	0x0001
        /*001a*/ 	.short	0x0064
        /*001c*/ 	.short	0x0001
        /*001e*/ 	.short	0x0000
        /*0020*/ 	.short	0x0001
        /*0022*/ 	.short	0x0000


//--------------------- .nv.info                  --------------------------
	.section	.nv.info,"",@"SHT_CUDA_INFO"
	.align	4


	//----- nvinfo : EIATTR_REGCOUNT
	.align		4
        /*0000*/ 	.byte	0x04, 0x2f
        /*0002*/ 	.short	(.L_1 - .L_0)
	.align		4
.L_0:
        /*0004*/ 	.word	index@(matmul_kernel)
        /*0008*/ 	.word	0x00000080


	//----- nvinfo : EIATTR_FRAME_SIZE
	.align		4
.L_1:
        /*000c*/ 	.byte	0x04, 0x11
        /*000e*/ 	.short	(.L_3 - .L_2)
	.align		4
.L_2:
        /*0010*/ 	.word	index@(matmul_kernel)
        /*0014*/ 	.word	0x00000178


	//----- nvinfo : EIATTR_MIN_STACK_SIZE
	.align		4
.L_3:
        /*0018*/ 	.byte	0x04, 0x12
        /*001a*/ 	.short	(.L_5 - .L_4)
	.align		4
.L_4:
        /*001c*/ 	.word	index@(matmul_kernel)
        /*0020*/ 	.word	0x00000178
.L_5:


//--------------------- .nv.info.matmul_kernel    --------------------------
	.section	.nv.info.matmul_kernel,"",@"SHT_CUDA_INFO"
	.sectionflags	@""
	.align	4


	//----- nvinfo : EIATTR_CUDA_API_VERSION
	.align		4
        /*0000*/ 	.byte	0x04, 0x37
        /*0002*/ 	.short	(.L_7 - .L_6)
.L_6:
        /*0004*/ 	.word	0x00000081


	//----- nvinfo : EIATTR_KPARAM_INFO
	.align		4
.L_7:
        /*0008*/ 	.byte	0x04, 0x17
        /*000a*/ 	.short	(.L_9 - .L_8)
.L_8:
        /*000c*/ 	.word	0x00000000
        /*0010*/ 	.short	0x000d
        /*0012*/ 	.short	0x0048
        /*0014*/ 	.byte	0x00, 0xf4, 0x21, 0x00


	//----- nvinfo : EIATTR_KPARAM_INFO
	.align		4
.L_9:
        /*0018*/ 	.byte	0x04, 0x17
        /*001a*/ 	.short	(.L_11 - .L_10)
.L_10:
        /*001c*/ 	.word	0x00000000
        /*0020*/ 	.short	0x000c
        /*0022*/ 	.short	0x0040
        /*0024*/ 	.byte	0x00, 0xf4, 0x21, 0x00


	//----- nvinfo : EIATTR_KPARAM_INFO
	.align		4
.L_11:
        /*0028*/ 	.byte	0x04, 0x17
        /*002a*/ 	.short	(.L_13 - .L_12)
.L_12:
        /*002c*/ 	.word	0x00000000
        /*0030*/ 	.short	0x000b
        /*0032*/ 	.short	0x0038
        /*0034*/ 	.byte	0x00, 0xf0, 0x11, 0x00


	//----- nvinfo : EIATTR_KPARAM_INFO
	.align		4
.L_13:
        /*0038*/ 	.byte	0x04, 0x17
        /*003a*/ 	.short	(.L_15 - .L_14)
.L_14:
        /*003c*/ 	.word	0x00000000
        /*0040*/ 	.short	0x000a
        /*0042*/ 	.short	0x0034
        /*0044*/ 	.byte	0x00, 0xf0, 0x11, 0x00


	//----- nvinfo : EIATTR_KPARAM_INFO
	.align		4
.L_15:
        /*0048*/ 	.byte	0x04, 0x17
        /*004a*/ 	.short	(.L_17 - .L_16)
.L_16:
        /*004c*/ 	.word	0x00000000
        /*0050*/ 	.short	0x0009
        /*0052*/ 	.short	0x0030
        /*0054*/ 	.byte	0x00, 0xf0, 0x11, 0x00


	//----- nvinfo : EIATTR_KPARAM_INFO
	.align		4
.L_17:
        /*0058*/ 	.byte	0x04, 0x17
        /*005a*/ 	.short	(.L_19 - .L_18)
.L_18:
        /*005c*/ 	.word	0x00000000
        /*0060*/ 	.short	0x0008
        /*0062*/ 	.short	0x002c
        /*0064*/ 	.byte	0x00, 0xf0, 0x11, 0x00


	//----- nvinfo : EIATTR_KPARAM_INFO
	.align		4
.L_19:
        /*0068*/ 	.byte	0x04, 0x17
        /*006a*/ 	.short	(.L_21 - .L_20)
.L_20:
        /*006c*/ 	.word	0x00000000
        /*0070*/ 	.short	0x0007
        /*0072*/ 	.short	0x0028
        /*0074*/ 	.byte	0x00, 0xf0, 0x11, 0x00


	//----- nvinfo : EIATTR_KPARAM_INFO
	.align		4
.L_21:
        /*0078*/ 	.byte	0x04, 0x17
        /*007a*/ 	.short	(.L_23 - .L_22)
.L_22:
        /*007c*/ 	.word	0x00000000
        /*0080*/ 	.short	0x0006
        /*0082*/ 	.short	0x0024
        /*0084*/ 	.byte	0x00, 0xf0, 0x11, 0x00


	//----- nvinfo : EIATTR_KPARAM_INFO
	.align		4
.L_23:
        /*0088*/ 	.byte	0x04, 0x17
        /*008a*/ 	.short	(.L_25 - .L_24)
.L_24:
        /*008c*/ 	.word	0x00000000
        /*0090*/ 	.short	0x0005
        /*0092*/ 	.short	0x0020
        /*0094*/ 	.byte	0x00, 0xf0, 0x11, 0x00


	//----- nvinfo : EIATTR_KPARAM_INFO
	.align		4
.L_25:
        /*0098*/ 	.byte	0x04, 0x17
        /*009a*/ 	.short	(.L_27 - .L_26)
.L_26:
        /*009c*/ 	.word	0x00000000
        /*00a0*/ 	.short	0x0004
        /*00a2*/ 	.short	0x001c
        /*00a4*/ 	.byte	0x00, 0xf0, 0x11, 0x00


	//----- nvinfo : EIATTR_KPARAM_INFO
	.align		4
.L_27:
        /*00a8*/ 	.byte	0x04, 0x17
        /*00aa*/ 	.short	(.L_29 - .L_28)
.L_28:
        /*00ac*/ 	.word	0x00000000
        /*00b0*/ 	.short	0x0003
        /*00b2*/ 	.short	0x0018
        /*00b4*/ 	.byte	0x00, 0xf0, 0x11, 0x00


	//----- nvinfo : EIATTR_KPARAM_INFO
	.align		4
.L_29:
        /*00b8*/ 	.byte	0x04, 0x17
        /*00ba*/ 	.short	(.L_31 - .L_30)
.L_30:
        /*00bc*/ 	.word	0x00000000
        /*00c0*/ 	.short	0x0002
        /*00c2*/ 	.short	0x0010
        /*00c4*/ 	.byte	0x00, 0xf4, 0x21, 0x00


	//----- nvinfo : EIATTR_KPARAM_INFO
	.align		4
.L_31:
        /*00c8*/ 	.byte	0x04, 0x17
        /*00ca*/ 	.short	(.L_33 - .L_32)
.L_32:
        /*00cc*/ 	.word	0x00000000
        /*00d0*/ 	.short	0x0001
        /*00d2*/ 	.short	0x0008
        /*00d4*/ 	.byte	0x00, 0xf4, 0x21, 0x00


	//----- nvinfo : EIATTR_KPARAM_INFO
	.align		4
.L_33:
        /*00d8*/ 	.byte	0x04, 0x17
        /*00da*/ 	.short	(.L_35 - .L_34)
.L_34:
        /*00dc*/ 	.word	0x00000000
        /*00e0*/ 	.short	0x0000
        /*00e2*/ 	.short	0x0000
        /*00e4*/ 	.byte	0x00, 0xf4, 0x21, 0x00


	//----- nvinfo : EIATTR_SPARSE_MMA_MASK
	.align		4
.L_35:
        /*00e8*/ 	.byte	0x03, 0x50
        /*00ea*/ 	.short	0x0000


	//----- nvinfo : EIATTR_MAXREG_COUNT
	.align		4
        /*00ec*/ 	.byte	0x03, 0x1b
        /*00ee*/ 	.short	0x0080


	//----- nvinfo : EIATTR_NUM_BARRIERS
	.align		4
        /*00f0*/ 	.byte	0x02, 0x4c
        /*00f2*/ 	.byte	0x01
	.zero		1


	//----- nvinfo : EIATTR_ANNOTATIONS
	.align		4
        /*00f4*/ 	.byte	0x04, 0x55
        /*00f6*/ 	.short	(.L_37 - .L_36)


	//   ....[0]....
.L_36:
        /*00f8*/ 	.word	0x00000001
        /*00fc*/ 	.byte	0x50, 0x05, 0x00, 0x00, 0x01, 0x00, 0x00, 0x00, 0x60, 0x05, 0x00, 0x00, 0x01, 0x00, 0x00, 0x00
        /* <DEDUP_REMOVED lines=96> */
        /*070c*/ 	.byte	0xf0, 0x5b, 0x00, 0x00


	//----- nvinfo : EIATTR_VRC_CTA_INIT_COUNT
	.align		4
.L_37:
        /*0710*/ 	.byte	0x02, 0x4a
	.zero		1
	.zero		1


	//----- nvinfo : EIATTR_EXIT_INSTR_OFFSETS
	.align		4
        /*0714*/ 	.byte	0x04, 0x1c
        /*0716*/ 	.short	(.L_39 - .L_38)


	//   ....[0]....
.L_38:
        /*0718*/ 	.word	0x00007c80


	//   ....[1]....
        /*071c*/ 	.word	0x00007ca0


	//----- nvinfo : EIATTR_REQNTID
	.align		4
.L_39:
        /*0720*/ 	.byte	0x04, 0x10
        /*0722*/ 	.short	(.L_41 - .L_40)
.L_40:
        /*0724*/ 	.word	0x00000200
        /*0728*/ 	.word	0x00000001
        /*072c*/ 	.word	0x00000001


	//----- nvinfo : EIATTR_CBANK_PARAM_SIZE
	.align		4
.L_41:
        /*0730*/ 	.byte	0x03, 0x19
        /*0732*/ 	.short	0x0050


	//----- nvinfo : EIATTR_PARAM_CBANK
	.align		4
        /*0734*/ 	.byte	0x04, 0x0a
        /*0736*/ 	.short	(.L_43 - .L_42)
	.align		4
.L_42:
        /*0738*/ 	.word	index@(.nv.constant0.matmul_kernel)
        /*073c*/ 	.short	0x0380
        /*073e*/ 	.short	0x0050


	//----- nvinfo : EIATTR_SW_WAR
	.align		4
.L_43:
        /*0740*/ 	.byte	0x04, 0x36
        /*0742*/ 	.short	(.L_45 - .L_44)
.L_44:
        /*0744*/ 	.word	0x00000008
.L_45:


//--------------------- .nv.compat                --------------------------
	.section	.nv.compat,"",@"SHT_CUDA_COMPAT_INFO"
	.align	4
        /*0000*/ 	.byte	0x02, 0x02, 0x02, 0x00, 0x02, 0x05, 0x05, 0x00, 0x02, 0x03, 0x00, 0x00, 0x02, 0x06, 0x01, 0x00


//--------------------- .nv.callgraph             --------------------------
	.section	.nv.callgraph,"",@"SHT_CUDA_CALLGRAPH"
	.align	4
	.sectionentsize	8
	.align		4
        /*0000*/ 	.word	0x00000000
	.align		4
        /*0004*/ 	.word	0xffffffff
	.align		4
        /*0008*/ 	.word	0x00000000
	.align		4
        /*000c*/ 	.word	0xfffffffe
	.align		4
        /*0010*/ 	.word	0x00000000
	.align		4
        /*0014*/ 	.word	0xfffffffd
	.align		4
        /*0018*/ 	.word	0x00000000
	.align		4
        /*001c*/ 	.word	0xfffffffc


//--------------------- .text.matmul_kernel       --------------------------
	.section	.text.matmul_kernel,"ax",@progbits
	.align	128
        .global         matmul_kernel
        .type           matmul_kernel,@function
        .size           matmul_kernel,(.L_x_4 - matmul_kernel)
        .other          matmul_kernel,@"STO_CUDA_ENTRY STV_DEFAULT"
matmul_kernel:
.text.matmul_kernel:
[----:B------:R-:W0:Y:S08]  /*0000*/  LDC R1, c[0x0][0x37c] ;  /* 0x0000df00ff017b82 */ /* 0x000e300000000800 */
[----:B------:R-:W1:Y:S01]  /*0010*/  LDC.64 R12, c[0x0][0x398] ;  /* 0x0000e600ff0c7b82 */ /* 0x000e620000000a00 */
[----:B------:R-:W2:Y:S01]  /*0020*/  S2R R5, SR_CTAID.X ;  /* 0x0000000000057919 */ /* 0x000ea20000002500 */
[----:B------:R-:W3:Y:S01]  /*0030*/  LDCU UR4, c[0x0][0x3a0] ;  /* 0x00007400ff0477ac */ /* 0x000ee20008000800 */
[----:B0-----:R-:W-:Y:S01]  /*0040*/  VIADD R1, R1, 0xfffffe88 ;  /* 0xfffffe8801017836 */ /* 0x001fe20000000000 */
[----:B------:R-:W0:Y:S01]  /*0050*/  S2R R80, SR_TID.X ;  /* 0x0000000000507919 */ /* 0x000e220000002100 */
[----:B------:R-:W4:Y:S03]  /*0060*/  LDCU UR7, c[0x0][0x3a0] ;  /* 0x00007400ff0777ac */ /* 0x000f260008000800 */
[----:B------:R-:W5:Y:S01]  /*0070*/  S2UR UR6, SR_CgaCtaId ;  /* 0x00000000000679c3 */ /* 0x000f620000008800 */
[----:B------:R-:W-:Y:S01]  /*0080*/  UMOV UR5, 0x400 ;  /* 0x0000040000057882 */ /* 0x000fe20000000000 */
[----:B------:R-:W0:Y:S01]  /*0090*/  LDCU.64 UR8, c[0x0][0x358] ;  /* 0x00006b00ff0877ac */ /* 0x000e220008000a00 */
[----:B---3--:R-:W-:Y:S01]  /*00a0*/  UIADD3 UR4, UPT, UPT, UR4, 0x3f, URZ ;  /* 0x0000003f04047890 */ /* 0x008fe2000fffe0ff */
[----:B-1----:R-:W-:-:S03]  /*00b0*/  VIADD R0, R13, 0x3f ;  /* 0x0000003f0d007836 */ /* 0x002fc60000000000 */
[----:B------:R-:W-:Y:S02]  /*00c0*/  UISETP.GT.AND UP0, UPT, UR4, 0x3f, UPT ;  /* 0x0000003f0400788c */ /* 0x000fe4000bf04270 */
[----:B------:R-:W-:Y:S01]  /*00d0*/  SHF.R.S32.HI R3, RZ, 0x1f, R0 ;  /* 0x0000001fff037819 */ /* 0x000fe20000011400 */
[----:B-----5:R-:W-:-:S03]  /*00e0*/  ULEA UR5, UR6, UR5, 0x18 ;  /* 0x0000000506057291 */ /* 0x020fc6000f8ec0ff */
[----:B------:R-:W-:Y:S02]  /*00f0*/  LEA.HI R3, R3, R0, RZ, 0x6 ;  /* 0x0000000003037211 */ /* 0x000fe400078f30ff */
[----:B--2---:R-:W-:Y:S02]  /*0100*/  IABS R8, R5 ;  /* 0x0000000500087213 */ /* 0x004fe40000000000 */
[----:B------:R-:W-:Y:S02]  /*0110*/  SHF.R.S32.HI R3, RZ, 0x6, R3 ;  /* 0x00000006ff037819 */ /* 0x000fe40000011403 */
[----:B0-----:R-:W-:-:S03]  /*0120*/  LOP3.LUT R15, R80, 0x1ff, RZ, 0xc0, !PT ;  /* 0x000001ff500f7812 */ /* 0x001fc600078ec0ff */
[----:B------:R-:W-:-:S05]  /*0130*/  IMAD.SHL.U32 R4, R3, 0x8, RZ ;  /* 0x0000000803047824 */ /* 0x000fca00078e00ff */
[-C--:B------:R-:W-:Y:S02]  /*0140*/  IABS R7, R4.reuse ;  /* 0x0000000400077213 */ /* 0x080fe40000000000 */
[----:B------:R-:W-:Y:S02]  /*0150*/  IABS R10, R4 ;  /* 0x00000004000a7213 */ /* 0x000fe40000000000 */
[----:B------:R-:W0:Y:S08]  /*0160*/  I2F.RP R0, R7 ;  /* 0x0000000700007306 */ /* 0x000e300000209400 */
[----:B0-----:R-:W0:Y:S02]  /*0170*/  MUFU.RCP R0, R0 ;  /* 0x0000000000007308 */ /* 0x001e240000001000 */
[----:B0-----:R-:W-:-:S02]  /*0180*/  VIADD R2, R0, 0xffffffe ;  /* 0x0ffffffe00027836 */ /* 0x001fc40000000000 */
[----:B------:R-:W-:-:S04]  /*0190*/  IMAD.MOV R0, RZ, RZ, -R10 ;  /* 0x000000ffff007224 */ /* 0x000fc800078e0a0a */
[----:B------:R0:W1:Y:S02]  /*01a0*/  F2I.FTZ.U32.TRUNC.NTZ R3, R2 ;  /* 0x0000000200037305 */ /* 0x000064000021f000 */
[----:B0-----:R-:W-:Y:S02]  /*01b0*/  IMAD.MOV.U32 R2, RZ, RZ, RZ ;  /* 0x000000ffff027224 */ /* 0x001fe400078e00ff */
[----:B-1----:R-:W-:-:S04]  /*01c0*/  IMAD.MOV R6, RZ, RZ, -R3 ;  /* 0x000000ffff067224 */ /* 0x002fc800078e0a03 */
[----:B------:R-:W-:Y:S02]  /*01d0*/  IMAD R9, R6, R7, RZ ;  /* 0x0000000706097224 */ /* 0x000fe400078e02ff */
[----:B------:R-:W-:Y:S02]  /*01e0*/  IMAD.MOV.U32 R6, RZ, RZ, R8 ;  /* 0x000000ffff067224 */ /* 0x000fe400078e0008 */
[----:B------:R-:W-:-:S06]  /*01f0*/  IMAD.HI.U32 R3, R3, R9, R2 ;  /* 0x0000000903037227 */ /* 0x000fcc00078e0002 */
[----:B------:R-:W-:-:S04]  /*0200*/  IMAD.HI.U32 R3, R3, R6, RZ ;  /* 0x0000000603037227 */ /* 0x000fc800078e00ff */
[----:B------:R-:W-:-:S05]  /*0210*/  IMAD R0, R3, R0, R6 ;  /* 0x0000000003007224 */ /* 0x000fca00078e0206 */
[----:B------:R-:W-:-:S13]  /*0220*/  ISETP.GT.U32.AND P1, PT, R7, R0, PT ;  /* 0x000000000700720c */ /* 0x000fda0003f24070 */
[----:B------:R-:W-:Y:S02]  /*0230*/  @!P1 IMAD.IADD R0, R0, 0x1, -R7 ;  /* 0x0000000100009824 */ /* 0x000fe400078e0a07 */
[----:B------:R-:W-:Y:S01]  /*0240*/  @!P1 VIADD R3, R3, 0x1 ;  /* 0x0000000103039836 */ /* 0x000fe20000000000 */
[----:B------:R-:W-:Y:S02]  /*0250*/  ISETP.NE.AND P1, PT, R4, RZ, PT ;  /* 0x000000ff0400720c */ /* 0x000fe40003f25270 */
[----:B------:R-:W-:Y:S02]  /*0260*/  ISETP.GE.U32.AND P0, PT, R0, R7, PT ;  /* 0x000000070000720c */ /* 0x000fe40003f06070 */
[----:B------:R-:W-:-:S04]  /*0270*/  LOP3.LUT R0, R5, R4, RZ, 0x3c, !PT ;  /* 0x0000000405007212 */ /* 0x000fc800078e3cff */
[----:B------:R-:W-:Y:S01]  /*0280*/  ISETP.GE.AND P2, PT, R0, RZ, PT ;  /* 0x000000ff0000720c */ /* 0x000fe20003f46270 */
[----:B------:R-:W-:-:S06]  /*0290*/  VIADD R0, R12, 0x1ff ;  /* 0x000001ff0c007836 */ /* 0x000fcc0000000000 */
[----:B------:R-:W-:-:S04]  /*02a0*/  @P0 VIADD R3, R3, 0x1 ;  /* 0x0000000103030836 */ /* 0x000fc80000000000 */
[----:B------:R-:W-:Y:S01]  /*02b0*/  IMAD.MOV.U32 R2, RZ, RZ, R3 ;  /* 0x000000ffff027224 */ /* 0x000fe200078e0003 */
[----:B------:R-:W-:-:S03]  /*02c0*/  SHF.R.S32.HI R3, RZ, 0x1f, R0 ;  /* 0x0000001fff037819 */ /* 0x000fc60000011400 */
[----:B------:R-:W-:Y:S01]  /*02d0*/  @!P2 IMAD.MOV R2, RZ, RZ, -R2 ;  /* 0x000000ffff02a224 */ /* 0x000fe200078e0a02 */
[----:B------:R-:W-:Y:S02]  /*02e0*/  @!P1 LOP3.LUT R2, RZ, R4, RZ, 0x33, !PT ;  /* 0x00000004ff029212 */ /* 0x000fe400078e33ff */
[----:B------:R-:W-:-:S03]  /*02f0*/  LEA.HI R3, R3, R0, RZ, 0x9 ;  /* 0x0000000003037211 */ /* 0x000fc600078f48ff */
[----:B------:R-:W-:Y:S02]  /*0300*/  IMAD.SHL.U32 R6, R2, 0x8, RZ ;  /* 0x0000000802067824 */ /* 0x000fe400078e00ff */
[----:B------:R-:W-:-:S03]  /*0310*/  IMAD.MOV R2, RZ, RZ, -R2 ;  /* 0x000000ffff027224 */ /* 0x000fc600078e0a02 */
[----:B------:R-:W-:Y:S01]  /*0320*/  LEA.HI.SX32 R3, R3, -R6, 0x17 ;  /* 0x8000000603037211 */ /* 0x000fe200078fbaff */
[----:B------:R-:W-:-:S03]  /*0330*/  IMAD R4, R4, R2, R5 ;  /* 0x0000000204047224 */ /* 0x000fc600078e0205 */
[----:B------:R-:W-:Y:S02]  /*0340*/  VIMNMX R11, PT, PT, R3, 0x8, PT ;  /* 0x00000008030b7848 */ /* 0x000fe40003fe0100 */
[----:B------:R-:W-:Y:S02]  /*0350*/  IABS R9, R4 ;  /* 0x0000000400097213 */ /* 0x000fe40000000000 */
[----:B------:R-:W-:-:S04]  /*0360*/  IABS R7, R11 ;  /* 0x0000000b00077213 */ /* 0x000fc80000000000 */
[----:B------:R-:W0:Y:S08]  /*0370*/  I2F.RP R0, R7 ;  /* 0x0000000700007306 */ /* 0x000e300000209400 */
[----:B0-----:R-:W0:Y:S02]  /*0380*/  MUFU.RCP R0, R0 ;  /* 0x0000000000007308 */ /* 0x001e240000001000 */
[----:B0-----:R-:W-:-:S06]  /*0390*/  VIADD R3, R0, 0xffffffe ;  /* 0x0ffffffe00037836 */ /* 0x001fcc0000000000 */
[----:B------:R-:W0:Y:S02]  /*03a0*/  F2I.FTZ.U32.TRUNC.NTZ R3, R3 ;  /* 0x0000000300037305 */ /* 0x000e24000021f000 */
[----:B0-----:R-:W-:-:S04]  /*03b0*/  IMAD.MOV R8, RZ, RZ, -R3 ;  /* 0x000000ffff087224 */ /* 0x001fc800078e0a03 */
[----:B------:R-:W-:Y:S01]  /*03c0*/  IMAD.MOV.U32 R2, RZ, RZ, R8 ;  /* 0x000000ffff027224 */ /* 0x000fe200078e0008 */
[----:B------:R-:W-:-:S03]  /*03d0*/  IABS R8, R11 ;  /* 0x0000000b00087213 */ /* 0x000fc60000000000 */
[----:B------:R-:W-:Y:S02]  /*03e0*/  IMAD R5, R2, R7, RZ ;  /* 0x0000000702057224 */ /* 0x000fe400078e02ff */
[----:B------:R-:W-:Y:S02]  /*03f0*/  IMAD.MOV.U32 R2, RZ, RZ, RZ ;  /* 0x000000ffff027224 */ /* 0x000fe400078e00ff */
[----:B------:R-:W-:Y:S02]  /*0400*/  IMAD.MOV R0, RZ, RZ, -R8 ;  /* 0x000000ffff007224 */ /* 0x000fe400078e0a08 */
[----:B------:R-:W-:Y:S01]  /*0410*/  IMAD.HI.U32 R2, R3, R5, R2 ;  /* 0x0000000503027227 */ /* 0x000fe200078e0002 */
[----:B------:R-:W-:-:S05]  /*0420*/  LOP3.LUT R5, R80, 0x1c0, RZ, 0xc0, !PT ;  /* 0x000001c050057812 */ /* 0x000fca00078ec0ff */
        /* <DEDUP_REMOVED lines=8> */
[----:B------:R-:W-:-:S07]  /*04b0*/  ISETP.GE.AND P2, PT, R0, RZ, PT ;  /* 0x000000ff0000720c */ /* 0x000fce0003f46270 */
[----:B------:R-:W-:-:S06]  /*04c0*/  @P0 VIADD R2, R2, 0x1 ;  /* 0x0000000102020836 */ /* 0x000fcc0000000000 */
[----:B------:R-:W-:Y:S01]  /*04d0*/  @!P2 IMAD.MOV R2, RZ, RZ, -R2 ;  /* 0x000000ffff02a224 */ /* 0x000fe200078e0a02 */
[----:B------:R-:W-:-:S05]  /*04e0*/  @!P1 LOP3.LUT R2, RZ, R11, RZ, 0x33, !PT ;  /* 0x0000000bff029212 */ /* 0x000fca00078e33ff */
[----:B------:R-:W-:Y:S02]  /*04f0*/  IMAD.MOV R0, RZ, RZ, -R2 ;  /* 0x000000ffff007224 */ /* 0x000fe400078e0a02 */
[----:B------:R-:W-:Y:S02]  /*0500*/  IMAD.SHL.U32 R14, R2, 0x40, RZ ;  /* 0x00000040020e7824 */ /* 0x000fe400078e00ff */
[----:B------:R-:W-:Y:S02]  /*0510*/  IMAD R0, R11, R0, R4 ;  /* 0x000000000b007224 */ /* 0x000fe400078e0204 */
[----:B----4-:R-:W-:Y:S02]  /*0520*/  IMAD.U32 R4, RZ, RZ, UR7 ;  /* 0x00000007ff047e24 */ /* 0x010fe4000f8e00ff */
[----:B------:R-:W-:-:S04]  /*0530*/  IMAD.IADD R0, R6, 0x1, R0 ;  /* 0x0000000106007824 */ /* 0x000fc800078e0200 */
[----:B------:R-:W-:-:S05]  /*0540*/  IMAD R81, R0, 0x200, R15 ;  /* 0x0000020000517824 */ /* 0x000fca00078e020f */
[----:B------:R0:W-:Y:S04]  /*0550*/  STL [R1+0x120], R81 ;  /* 0x0001205101007387 */ /* 0x0001e80000100800 */
[----:B------:R0:W-:Y:S01]  /*0560*/  STL [R1+0x38], R14 ;  /* 0x0000380e01007387 */ /* 0x0001e20000100800 */
[----:B------:R-:W-:Y:S05]  /*0570*/  BRA.U UP0, `(.L_x_0) ;  /* 0x00000001008c7547 */ /* 0x000fea000b800000 */
[----:B------:R-:W-:Y:S01]  /*0580*/  IMAD.SHL.U32 R0, R80, 0x10, RZ ;  /* 0x0000001050007824 */ /* 0x000fe200078e00ff */
[----:B------:R-:W-:Y:S02]  /*0590*/  CS2R R64, SRZ ;  /* 0x0000000000407805 */ /* 0x000fe4000001ff00 */
[----:B------:R-:W-:Y:S02]  /*05a0*/  CS2R R66, SRZ ;  /* 0x0000000000427805 */ /* 0x000fe4000001ff00 */
[----:B------:R-:W-:Y:S02]  /*05b0*/  CS2R R56, SRZ ;  /* 0x0000000000387805 */ /* 0x000fe4000001ff00 */
[----:B------:R-:W-:Y:S01]  /*05c0*/  CS2R R58, SRZ ;  /* 0x00000000003a7805 */ /* 0x000fe2000001ff00 */
[----:B------:R1:W-:Y:S01]  /*05d0*/  STL [R1+0x124], R0 ;  /* 0x0001240001007387 */ /* 0x0003e20000100800 */
[----:B------:R-:W-:Y:S02]  /*05e0*/  CS2R R16, SRZ ;  /* 0x0000000000107805 */ /* 0x000fe4000001ff00 */
[----:B------:R-:W-:-:S02]  /*05f0*/  CS2R R18, SRZ ;  /* 0x0000000000127805 */ /* 0x000fc4000001ff00 */
[----:B------:R-:W-:Y:S02]  /*0600*/  CS2R R20, SRZ ;  /* 0x0000000000147805 */ /* 0x000fe4000001ff00 */
[----:B------:R-:W-:Y:S02]  /*0610*/  CS2R R22, SRZ ;  /* 0x0000000000167805 */ /* 0x000fe4000001ff00 */
[----:B------:R-:W-:Y:S02]  /*0620*/  CS2R R24, SRZ ;  /* 0x0000000000187805 */ /* 0x000fe4000001ff00 */
[----:B------:R-:W-:Y:S02]  /*0630*/  CS2R R26, SRZ ;  /* 0x00000000001a7805 */ /* 0x000fe4000001ff00 */
        /* <DEDUP_REMOVED lines=21> */
[----:B------:R-:W-:Y:S01]  /*0790*/  CS2R R78, SRZ ;  /* 0x00000000004e7805 */ /* 0x000fe2000001ff00 */
[----:B-1----:R-:W-:Y:S06]  /*07a0*/  BRA `(.L_x_1) ;  /* 0x0000005000f07947 */ /* 0x002fec0003800000 */
.L_x_0:
[----:B------:R-:W-:Y:S01]  /*07b0*/  IABS R17, R12 ;  /* 0x0000000c00117213 */ /* 0x000fe20000000000 */
[----:B------:R-:W1:Y:S01]  /*07c0*/  LDCU UR10, c[0x0][0x3b0] ;  /* 0x00007600ff0a77ac */ /* 0x000e620008000800 */
[----:B------:R-:W-:Y:S02]  /*07d0*/  IABS R16, R13 ;  /* 0x0000000d00107213 */ /* 0x000fe40000000000 */
[----:B------:R-:W-:Y:S01]  /*07e0*/  CS2R R64, SRZ ;  /* 0x0000000000407805 */ /* 0x000fe2000001ff00 */
[----:B------:R-:W2:Y:S01]  /*07f0*/  I2F.RP R0, R17 ;  /* 0x0000001100007306 */ /* 0x000ea20000209400 */
[----:B------:R-:W-:Y:S01]  /*0800*/  LEA.HI R18, R5, R14, RZ, 0x1a ;  /* 0x0000000e05127211 */ /* 0x000fe200078fd0ff */
[----:B------:R-:W3:Y:S01]  /*0810*/  LDCU UR6, c[0x0][0x3a4] ;  /* 0x00007480ff0677ac */ /* 0x000ee20008000800 */
[----:B------:R-:W-:Y:S02]  /*0820*/  CS2R R66, SRZ ;  /* 0x0000000000427805 */ /* 0x000fe4000001ff00 */
[----:B------:R-:W-:-:S02]  /*0830*/  CS2R R56, SRZ ;  /* 0x0000000000387805 */ /* 0x000fc4000001ff00 */
[----:B------:R-:W-:Y:S01]  /*0840*/  CS2R R58, SRZ ;  /* 0x00000000003a7805 */ /* 0x000fe2000001ff00 */
[C---:B------:R-:W-:Y:S01]  /*0850*/  VIADD R20, R18.reuse, 0x30 ;  /* 0x0000003012147836 */ /* 0x040fe20000000000 */
[----:B------:R-:W4:Y:S01]  /*0860*/  LDCU UR21, c[0x0][0x3ac] ;  /* 0x00007580ff1577ac */ /* 0x000f220008000800 */
[----:B------:R-:W5:Y:S01]  /*0870*/  I2F.RP R8, R16 ;  /* 0x0000001000087306 */ /* 0x000f620000209400 */
[C---:B------:R-:W-:Y:S01]  /*0880*/  VIADD R22, R18.reuse, 0x28 ;  /* 0x0000002812167836 */ /* 0x040fe20000000000 */
[----:B------:R-:W-:Y:S02]  /*0890*/  CS2R R28, SRZ ;  /* 0x00000000001c7805 */ /* 0x000fe4000001ff00 */
[----:B------:R-:W-:Y:S01]  /*08a0*/  IABS R11, R20 ;  /* 0x00000014000b7213 */ /* 0x000fe20000000000 */
[C---:B------:R-:W-:Y:S01]  /*08b0*/  VIADD R23, R18.reuse, 0x20 ;  /* 0x0000002012177836 */ /* 0x040fe20000000000 */
[----:B------:R-:W0:Y:S01]  /*08c0*/  LDCU.64 UR22, c[0x0][0x380] ;  /* 0x00007000ff1677ac */ /* 0x000e220008000a00 */
[C---:B------:R-:W-:Y:S01]  /*08d0*/  VIADD R24, R18.reuse, 0x18 ;  /* 0x0000001812187836 */ /* 0x040fe20000000000 */
[----:B------:R-:W-:Y:S01]  /*08e0*/  CS2R R30, SRZ ;  /* 0x00000000001e7805 */ /* 0x000fe2000001ff00 */
[----:B--2---:R-:W2:Y:S01]  /*08f0*/  MUFU.RCP R0, R0 ;  /* 0x0000000000007308 */ /* 0x004ea20000001000 */
[----:B------:R-:W-:Y:S01]  /*0900*/  VIADD R25, R18, 0x10 ;  /* 0x0000001012197836 */ /* 0x000fe20000000000 */
[----:B------:R-:W-:-:S02]  /*0910*/  CS2R R32, SRZ ;  /* 0x0000000000207805 */ /* 0x000fc4000001ff00 */
[----:B------:R-:W-:Y:S01]  /*0920*/  IABS R15, R24 ;  /* 0x00000018000f7213 */ /* 0x000fe20000000000 */
[----:B------:R-:W-:Y:S01]  /*0930*/  VIADD R26, R18, 0x8 ;  /* 0x00000008121a7836 */ /* 0x000fe20000000000 */
[----:B------:R-:W-:Y:S02]  /*0940*/  CS2R R34, SRZ ;  /* 0x0000000000227805 */ /* 0x000fe4000001ff00 */
[----:B------:R-:W-:Y:S02]  /*0950*/  IABS R19, R25 ;  /* 0x0000001900137213 */ /* 0x000fe40000000000 */
[----:B------:R-:W-:Y:S01]  /*0960*/  CS2R R36, SRZ ;  /* 0x0000000000247805 */ /* 0x000fe2000001ff00 */
[----:B-----5:R-:W5:Y:S01]  /*0970*/  MUFU.RCP R8, R8 ;  /* 0x0000000800087308 */ /* 0x020f620000001000 */
[----:B------:R-:W-:Y:S02]  /*0980*/  IABS R21, R26 ;  /* 0x0000001a00157213 */ /* 0x000fe40000000000 */
[----:B------:R-:W-:-:S02]  /*0990*/  CS2R R38, SRZ ;  /* 0x0000000000267805 */ /* 0x000fc4000001ff00 */
[----:B------:R-:W-:Y:S02]  /*09a0*/  CS2R R40, SRZ ;  /* 0x0000000000287805 */ /* 0x000fe4000001ff00 */
[----:B------:R-:W-:Y:S02]  /*09b0*/  CS2R R42, SRZ ;  /* 0x00000000002a7805 */ /* 0x000fe4000001ff00 */
[----:B------:R-:W-:Y:S02]  /*09c0*/  CS2R R44, SRZ ;  /* 0x00000000002c7805 */ /* 0x000fe4000001ff00 */
[----:B------:R-:W-:Y:S02]  /*09d0*/  CS2R R46, SRZ ;  /* 0x00000000002e7805 */ /* 0x000fe4000001ff00 */
[----:B------:R-:W-:Y:S02]  /*09e0*/  CS2R R48, SRZ ;  /* 0x0000000000307805 */ /* 0x000fe4000001ff00 */
[----:B------:R-:W-:Y:S01]  /*09f0*/  CS2R R50, SRZ ;  /* 0x0000000000327805 */ /* 0x000fe2000001ff00 */
[----:B--2---:R-:W-:Y:S01]  /*0a00*/  VIADD R2, R0, 0xffffffe ;  /* 0x0ffffffe00027836 */ /* 0x004fe20000000000 */
[----:B------:R-:W-:-:S02]  /*0a10*/  CS2R R52, SRZ ;  /* 0x0000000000347805 */ /* 0x000fc4000001ff00 */
[----:B------:R-:W-:Y:S02]  /*0a20*/  CS2R R54, SRZ ;  /* 0x0000000000367805 */ /* 0x000fe4000001ff00 */
[----:B------:R-:W-:Y:S01]  /*0a30*/  CS2R R60, SRZ ;  /* 0x00000000003c7805 */ /* 0x000fe2000001ff00 */
[----:B------:R2:W0:Y:S01]  /*0a40*/  F2I.FTZ.U32.TRUNC.NTZ R3, R2 ;  /* 0x0000000200037305 */ /* 0x000422000021f000 */
[----:B------:R-:W-:Y:S02]  /*0a50*/  CS2R R62, SRZ ;  /* 0x00000000003e7805 */ /* 0x000fe4000001ff00 */
[----:B------:R-:W-:Y:S02]  /*0a60*/  CS2R R68, SRZ ;  /* 0x0000000000447805 */ /* 0x000fe4000001ff00 */
[----:B------:R-:W-:Y:S01]  /*0a70*/  CS2R R70, SRZ ;  /* 0x0000000000467805 */ /* 0x000fe2000001ff00 */
[----:B-----5:R-:W-:Y:S01]  /*0a80*/  VIADD R6, R8, 0xffffffe ;  /* 0x0ffffffe08067836 */ /* 0x020fe20000000000 */
[----:B------:R-:W-:Y:S01]  /*0a90*/  CS2R R72, SRZ ;  /* 0x0000000000487805 */ /* 0x000fe2000001ff00 */
[----:B------:R-:W-:Y:S01]  /*0aa0*/  VIADD R8, R18, 0x38 ;  /* 0x0000003812087836 */ /* 0x000fe20000000000 */
[----:B------:R-:W-:Y:S01]  /*0ab0*/  CS2R R74, SRZ ;  /* 0x00000000004a7805 */ /* 0x000fe2000001ff00 */
[----:B------:R5:W1:Y:S01]  /*0ac0*/  F2I.FTZ.U32.TRUNC.NTZ R7, R6 ;  /* 0x0000000600077305 */ /* 0x000a62000021f000 */
[----:B--2---:R-:W-:Y:S01]  /*0ad0*/  IMAD.MOV.U32 R2, RZ, RZ, RZ ;  /* 0x000000ffff027224 */ /* 0x004fe200078e00ff */
[----:B------:R-:W-:-:S02]  /*0ae0*/  CS2R R76, SRZ ;  /* 0x00000000004c7805 */ /* 0x000fc4000001ff00 */
[----:B------:R-:W-:Y:S02]  /*0af0*/  IABS R0, R8 ;  /* 0x0000000800007213 */ /* 0x000fe40000000000 */
[----:B------:R-:W-:Y:S01]  /*0b00*/  CS2R R78, SRZ ;  /* 0x00000000004e7805 */ /* 0x000fe2000001ff00 */
[----:B0-----:R-:W-:Y:S02]  /*0b10*/  IMAD.MOV R10, RZ, RZ, -R3 ;  /* 0x000000ffff0a7224 */ /* 0x001fe400078e0a03 */
[----:B-----5:R-:W-:Y:S02]  /*0b20*/  IMAD.MOV.U32 R6, RZ, RZ, RZ ;  /* 0x000000ffff067224 */ /* 0x020fe400078e00ff */
[----:B------:R-:W-:Y:S02]  /*0b30*/  IMAD R5, R10, R17, RZ ;  /* 0x000000110a057224 */ /* 0x000fe400078e02ff */
[----:B-1----:R-:W-:Y:S02]  /*0b40*/  IMAD.MOV R9, RZ, RZ, -R7 ;  /* 0x000000ffff097224 */ /* 0x002fe400078e0a07 */
[----:B------:R-:W-:Y:S01]  /*0b50*/  IMAD.HI.U32 R2, R3, R5, R2 ;  /* 0x0000000503027227 */ /* 0x000fe200078e0002 */
[----:B------:R-:W-:-:S03]  /*0b60*/  IABS R5, R81 ;  /* 0x0000005100057213 */ /* 0x000fc60000000000 */
[----:B------:R-:W-:Y:S02]  /*0b70*/  IMAD R3, R9, R16, RZ ;  /* 0x0000001009037224 */ /* 0x000fe400078e02ff */
[----:B------:R-:W-:-:S04]  /*0b80*/  IMAD.HI.U32 R2, R2, R5, RZ ;  /* 0x0000000502027227 */ /* 0x000fc800078e00ff */
[----:B------:R-:W-:-:S04]  /*0b90*/  IMAD.HI.U32 R6, R7, R3, R6 ;  /* 0x0000000307067227 */ /* 0x000fc800078e0006 */
[----:B------:R-:W-:Y:S02]  /*0ba0*/  IMAD.MOV.U32 R7, RZ, RZ, R0 ;  /* 0x000000ffff077224 */ /* 0x000fe400078e0000 */
[----:B------:R-:W-:Y:S02]  /*0bb0*/  IMAD.MOV R2, RZ, RZ, -R2 ;  /* 0x000000ffff027224 */ /* 0x000fe400078e0a02 */
[----:B------:R-:W-:-:S04]  /*0bc0*/  IMAD.HI.U32 R0, R6, R7, RZ ;  /* 0x0000000706007227 */ /* 0x000fc800078e00ff */
[----:B------:R-:W-:Y:S02]  /*0bd0*/  IMAD.MOV R9, RZ, RZ, -R0 ;  /* 0x000000ffff097224 */ /* 0x000fe400078e0a00 */
[----:B------:R-:W-:-:S04]  /*0be0*/  IMAD.HI.U32 R3, R6, R11, RZ ;  /* 0x0000000b06037227 */ /* 0x000fc800078e00ff */
[C---:B------:R-:W-:Y:S02]  /*0bf0*/  IMAD R0, R17.reuse, R2, R5 ;  /* 0x0000000211007224 */ /* 0x040fe400078e0205 */
[----:B------:R-:W-:Y:S02]  /*0c00*/  IMAD.MOV R3, RZ, RZ, -R3 ;  /* 0x000000ffff037224 */ /* 0x000fe400078e0a03 */
[C---:B------:R-:W-:Y:S01]  /*0c10*/  IMAD R2, R16.reuse, R9, R7 ;  /* 0x0000000910027224 */ /* 0x040fe200078e0207 */
[----:B------:R-:W-:Y:S01]  /*0c20*/  IABS R9, R22 ;  /* 0x0000001600097213 */ /* 0x000fe20000000000 */
[----:B------:R-:W-:Y:S01]  /*0c30*/  IMAD R3, R16, R3, R11 ;  /* 0x0000000310037224 */ /* 0x000fe200078e020b */
[----:B------:R-:W-:Y:S02]  /*0c40*/  ISETP.GT.U32.AND P0, PT, R17, R0, PT ;  /* 0x000000001100720c */ /* 0x000fe40003f04070 */
[----:B------:R-:W-:Y:S01]  /*0c50*/  IABS R11, R23 ;  /* 0x00000017000b7213 */ /* 0x000fe20000000000 */
[----:B------:R-:W-:Y:S01]  /*0c60*/  IMAD.HI.U32 R5, R6, R9, RZ ;  /* 0x0000000906057227 */ /* 0x000fe200078e00ff */
[----:B------:R-:W-:-:S02]  /*0c70*/  ISETP.GT.U32.AND P3, PT, R16, R2, PT ;  /* 0x000000021000720c */ /* 0x000fc40003f64070 */
[----:B------:R-:W-:Y:S01]  /*0c80*/  ISETP.GT.U32.AND P4, PT, R16, R3, PT ;  /* 0x000000031000720c */ /* 0x000fe20003f84070 */
[----:B------:R-:W-:-:S04]  /*0c90*/  IMAD.HI.U32 R7, R6, R11, RZ ;  /* 0x0000000b06077227 */ /* 0x000fc800078e00ff */
[----:B------:R-:W-:Y:S02]  /*0ca0*/  IMAD.MOV R10, RZ, RZ, -R5 ;  /* 0x000000ffff0a7224 */ /* 0x000fe400078e0a05 */
[----:B------:R-:W-:-:S04]  /*0cb0*/  IMAD.HI.U32 R5, R6, R15, RZ ;  /* 0x0000000f06057227 */ /* 0x000fc800078e00ff */
[----:B------:R-:W-:Y:S02]  /*0cc0*/  IMAD.MOV R7, RZ, RZ, -R7 ;  /* 0x000000ffff077224 */ /* 0x000fe400078e0a07 */
[----:B------:R-:W-:Y:S01]  /*0cd0*/  @!P0 IMAD.IADD R0, R0, 0x1, -R17 ;  /* 0x0000000100008824 */ /* 0x000fe200078e0a11 */
[----:B------:R-:W-:Y:S01]  /*0ce0*/  ISETP.GE.AND P0, PT, R81, RZ, PT ;  /* 0x000000ff5100720c */ /* 0x000fe20003f06270 */
[C---:B------:R-:W-:Y:S02]  /*0cf0*/  IMAD R9, R16.reuse, R10, R9 ;  /* 0x0000000a10097224 */ /* 0x040fe400078e0209 */
[----:B------:R-:W-:Y:S01]  /*0d00*/  IMAD.MOV R14, RZ, RZ, -R5 ;  /* 0x000000ffff0e7224 */ /* 0x000fe200078e0a05 */
[----:B------:R-:W-:Y:S01]  /*0d10*/  ISETP.GT.U32.AND P1, PT, R17, R0, PT ;  /* 0x000000001100720c */ /* 0x000fe20003f24070 */
[C---:B------:R-:W-:Y:S01]  /*0d20*/  IMAD R10, R16.reuse, R7, R11 ;  /* 0x00000007100a7224 */ /* 0x040fe200078e020b */
[C---:B------:R-:W-:Y:S01]  /*0d30*/  ISETP.GT.U32.AND P5, PT, R16.reuse, R9, PT ;  /* 0x000000091000720c */ /* 0x040fe20003fa4070 */
[----:B------:R-:W-:Y:S01]  /*0d40*/  IMAD R11, R16, R14, R15 ;  /* 0x0000000e100b7224 */ /* 0x000fe200078e020f */
[----:B------:R-:W-:Y:S01]  /*0d50*/  IABS R15, R18 ;  /* 0x00000012000f7213 */ /* 0x000fe20000000000 */
[----:B------:R-:W-:Y:S01]  /*0d60*/  IMAD.HI.U32 R5, R6, R19, RZ ;  /* 0x0000001306057227 */ /* 0x000fe200078e00ff */
[----:B------:R-:W-:-:S02]  /*0d70*/  ISETP.GT.U32.AND P6, PT, R16, R10, PT ;  /* 0x0000000a1000720c */ /* 0x000fc40003fc4070 */
[----:B------:R-:W-:Y:S01]  /*0d80*/  ISETP.GT.U32.AND P2, PT, R16, R11, PT ;  /* 0x0000000b1000720c */ /* 0x000fe20003f44070 */
[----:B------:R-:W-:Y:S02]  /*0d90*/  IMAD.MOV R5, RZ, RZ, -R5 ;  /* 0x000000ffff057224 */ /* 0x000fe400078e0a05 */
[--C-:B------:R-:W-:Y:S02]  /*0da0*/  @!P3 IMAD.IADD R2, R2, 0x1, -R16.reuse ;  /* 0x000000010202b824 */ /* 0x100fe400078e0a10 */
[----:B------:R-:W-:Y:S01]  /*0db0*/  @!P1 IMAD.IADD R0, R0, 0x1, -R17 ;  /* 0x0000000100009824 */ /* 0x000fe200078e0a11 */
[----:B------:R-:W-:Y:S01]  /*0dc0*/  ISETP.NE.AND P1, PT, R12, RZ, PT ;  /* 0x000000ff0c00720c */ /* 0x000fe20003f25270 */
[----:B------:R-:W-:Y:S01]  /*0dd0*/  @!P5 IMAD.IADD R9, R9, 0x1, -R16 ;  /* 0x000000010909d824 */ /* 0x000fe200078e0a10 */
[C---:B------:R-:W-:Y:S01]  /*0de0*/  ISETP.GT.U32.AND P5, PT, R16.reuse, R2, PT ;  /* 0x000000021000720c */ /* 0x040fe20003fa4070 */
[----:B------:R-:W-:Y:S02]  /*0df0*/  IMAD R14, R16, R5, R19 ;  /* 0x00000005100e7224 */ /* 0x000fe400078e0213 */
[----:B------:R-:W-:-:S02]  /*0e00*/  IMAD.MOV.U32 R19, RZ, RZ, R15 ;  /* 0x000000ffff137224 */ /* 0x000fc400078e000f */
[--C-:B------:R-:W-:Y:S01]  /*0e10*/  @!P6 IMAD.IADD R10, R10, 0x1, -R16.reuse ;  /* 0x000000010a0ae824 */ /* 0x100fe200078e0a10 */
[C---:B------:R-:W-:Y:S01]  /*0e20*/  ISETP.GT.U32.AND P6, PT, R16.reuse, R14, PT ;  /* 0x0000000e1000720c */ /* 0x040fe20003fc4070 */
[----:B------:R-:W-:Y:S01]  /*0e30*/  @!P2 IMAD.IADD R11, R11, 0x1, -R16 ;  /* 0x000000010b0ba824 */ /* 0x000fe200078e0a10 */
[----:B------:R-:W-:Y:S01]  /*0e40*/  ISETP.GT.U32.AND P2, PT, R16, R9, PT ;  /* 0x000000091000720c */ /* 0x000fe20003f44070 */
[----:B------:R-:W-:Y:S01]  /*0e50*/  IMAD.HI.U32 R7, R6, R21, RZ ;  /* 0x0000001506077227 */ /* 0x000fe200078e00ff */
[----:B------:R-:W-:-:S03]  /*0e60*/  ISETP.GT.U32.AND P3, PT, R16, R10, PT ;  /* 0x0000000a1000720c */ /* 0x000fc60003f64070 */
[----:B------:R-:W-:-:S04]  /*0e70*/  IMAD.HI.U32 R6, R6, R19, RZ ;  /* 0x0000001306067227 */ /* 0x000fc800078e00ff */
[----:B------:R-:W-:Y:S02]  /*0e80*/  IMAD.MOV.U32 R5, RZ, RZ, R0 ;  /* 0x000000ffff057224 */ /* 0x000fe400078e0000 */
[----:B------:R-:W-:Y:S02]  /*0e90*/  IMAD.MOV R7, RZ, RZ, -R7 ;  /* 0x000000ffff077224 */ /* 0x000fe400078e0a07 */
[----:B------:R-:W-:Y:S02]  /*0ea0*/  @!P4 IMAD.IADD R3, R3, 0x1, -R16 ;  /* 0x000000010303c824 */ /* 0x000fe400078e0a10 */
[----:B------:R-:W-:Y:S02]  /*0eb0*/  IMAD.MOV R6, RZ, RZ, -R6 ;  /* 0x000000ffff067224 */ /* 0x000fe400078e0a06 */
[----:B------:R-:W-:Y:S01]  /*0ec0*/  @!P0 IMAD.MOV R5, RZ, RZ, -R5 ;  /* 0x000000ffff058224 */ /* 0x000fe200078e0a05 */
[----:B------:R-:W-:Y:S01]  /*0ed0*/  @!P1 LOP3.LUT R5, RZ, R12, RZ, 0x33, !PT ;  /* 0x0000000cff059212 */ /* 0x000fe200078e33ff */
[C---:B------:R-:W-:Y:S01]  /*0ee0*/  IMAD R15, R16.reuse, R7, R21 ;  /* 0x00000007100f7224 */ /* 0x040fe200078e0215 */
[C---:B------:R-:W-:Y:S01]  /*0ef0*/  ISETP.GT.U32.AND P4, PT, R16.reuse, R3, PT ;  /* 0x000000031000720c */ /* 0x040fe20003f84070 */
[C---:B------:R-:W-:Y:S01]  /*0f00*/  IMAD R12, R16.reuse, R6, R19 ;  /* 0x00000006100c7224 */ /* 0x040fe200078e0213 */
[----:B------:R-:W-:Y:S01]  /*0f10*/  ISETP.GT.U32.AND P0, PT, R16, R11, PT ;  /* 0x0000000b1000720c */ /* 0x000fe20003f04070 */
[--C-:B------:R-:W-:Y:S01]  /*0f20*/  @!P5 IMAD.IADD R2, R2, 0x1, -R16.reuse ;  /* 0x000000010202d824 */ /* 0x100fe200078e0a10 */
[C---:B------:R-:W-:Y:S01]  /*0f30*/  ISETP.GT.U32.AND P5, PT, R16.reuse, R15, PT ;  /* 0x0000000f1000720c */ /* 0x040fe20003fa4070 */
[--C-:B------:R-:W-:Y:S01]  /*0f40*/  @!P2 IMAD.IADD R9, R9, 0x1, -R16.reuse ;  /* 0x000000010909a824 */ /* 0x100fe200078e0a10 */
[----:B------:R-:W-:Y:S01]  /*0f50*/  ISETP.GT.U32.AND P2, PT, R16, R12, PT ;  /* 0x0000000c1000720c */ /* 0x000fe20003f44070 */
[----:B------:R-:W-:Y:S01]  /*0f60*/  IMAD.SHL.U32 R0, R80, 0x40, RZ ;  /* 0x0000004050007824 */ /* 0x000fe200078e00ff */
[----:B------:R-:W-:Y:S01]  /*0f70*/  ISETP.GE.AND P1, PT, R18, RZ, PT ;  /* 0x000000ff1200720c */ /* 0x000fe20003f26270 */
[--C-:B------:R-:W-:Y:S01]  /*0f80*/  @!P3 IMAD.IADD R10, R10, 0x1, -R16.reuse ;  /* 0x000000010a0ab824 */ /* 0x100fe200078e0a10 */
[----:B------:R-:W-:Y:S01]  /*0f90*/  ISETP.GE.AND P3, PT, R20, RZ, PT ;  /* 0x000000ff1400720c */ /* 0x000fe20003f66270 */
[----:B------:R-:W-:Y:S01]  /*0fa0*/  IMAD.SHL.U32 R7, R80, 0x8, RZ ;  /* 0x0000000850077824 */ /* 0x000fe200078e00ff */
[----:B------:R-:W-:Y:S01]  /*0fb0*/  LOP3.LUT R0, R0, 0x1c0, RZ, 0xc0, !PT ;  /* 0x000001c000007812 */ /* 0x000fe200078ec0ff */
[--C-:B------:R-:W-:Y:S01]  /*0fc0*/  @!P4 IMAD.IADD R3, R3, 0x1, -R16.reuse ;  /* 0x000000010303c824 */ /* 0x100fe200078e0a10 */
[----:B------:R-:W-:Y:S01]  /*0fd0*/  ISETP.GE.AND P4, PT, R8, RZ, PT ;  /* 0x000000ff0800720c */ /* 0x000fe20003f86270 */
[----:B------:R-:W-:Y:S01]  /*0fe0*/  @!P6 IMAD.IADD R14, R14, 0x1, -R16 ;  /* 0x000000010e0ee824 */ /* 0x000fe200078e0a10 */
[----:B------:R-:W-:Y:S01]  /*0ff0*/  LOP3.LUT R7, R0, 0x30, R7, 0xf8, !PT ;  /* 0x0000003000077812 */ /* 0x000fe200078ef807 */
[----:B------:R-:W-:Y:S01]  /*1000*/  IMAD.MOV.U32 R6, RZ, RZ, R2 ;  /* 0x000000ffff067224 */ /* 0x000fe200078e0002 */
[C---:B------:R-:W-:Y:S01]  /*1010*/  LOP3.LUT R0, R80.reuse, 0x3, RZ, 0xc0, !PT ;  /* 0x0000000350007812 */ /* 0x040fe200078ec0ff */
[C---:B------:R-:W-:Y:S01]  /*1020*/  IMAD.SHL.U32 R2, R80.reuse, 0x2, RZ ;  /* 0x0000000250027824 */ /* 0x040fe200078e00ff */
[----:B------:R-:W-:Y:S01]  /*1030*/  ISETP.GE.AND P6, PT, R23, RZ, PT ;  /* 0x000000ff1700720c */ /* 0x000fe20003fc6270 */
[----:B------:R-:W-:-:S02]  /*1040*/  IMAD.SHL.U32 R21, R80, 0x10, RZ ;  /* 0x0000001050157824 */ /* 0x000fc400078e00ff */
[----:B------:R-:W-:Y:S01]  /*1050*/  @!P5 IMAD.IADD R15, R15, 0x1, -R16 ;  /* 0x000000010f0fd824 */ /* 0x000fe200078e0a10 */
[----:B------:R-:W-:Y:S01]  /*1060*/  ISETP.GT.U32.AND P5, PT, R16, R14, PT ;  /* 0x0000000e1000720c */ /* 0x000fe20003fa4070 */
[----:B------:R-:W-:Y:S01]  /*1070*/  IMAD.MOV.U32 R8, RZ, RZ, R3 ;  /* 0x000000ffff087224 */ /* 0x000fe200078e0003 */
[----:B------:R-:W-:Y:S01]  /*1080*/  LOP3.LUT R7, R7, 0x30, R2, 0x78, !PT ;  /* 0x0000003007077812 */ /* 0x000fe200078e7802 */
[----:B------:R-:W-:Y:S01]  /*1090*/  @!P2 IMAD.IADD R12, R12, 0x1, -R16 ;  /* 0x000000010c0ca824 */ /* 0x000fe200078e0a10 */
[----:B------:R-:W-:Y:S01]  /*10a0*/  LOP3.LUT R2, R21, 0x200, RZ, 0xc0, !PT ;  /* 0x0000020015027812 */ /* 0x000fe200078ec0ff */
[----:B------:R-:W-:Y:S01]  /*10b0*/  IMAD R3, R0, 0x820, RZ ;  /* 0x0000082000037824 */ /* 0x000fe200078e02ff */
[----:B------:R-:W-:Y:S01]  /*10c0*/  SHF.R.U32.HI R0, RZ, 0x2, R80 ;  /* 0x00000002ff007819 */ /* 0x000fe20000011650 */
[----:B------:R-:W-:Y:S01]  /*10d0*/  @!P3 IMAD.MOV R8, RZ, RZ, -R8 ;  /* 0x000000ffff08b224 */ /* 0x000fe200078e0a08 */
[----:B------:R-:W-:Y:S01]  /*10e0*/  ISETP.GT.U32.AND P3, PT, R16, R12, PT ;  /* 0x0000000c1000720c */ /* 0x000fe20003f64070 */
[----:B------:R-:W-:Y:S01]  /*10f0*/  @!P0 IMAD.IADD R11, R11, 0x1, -R16 ;  /* 0x000000010b0b8824 */ /* 0x000fe200078e0a10 */
[----:B------:R-:W-:Y:S01]  /*1100*/  LOP3.LUT R0, R3, 0x77, R0, 0x78, !PT ;  /* 0x0000007703007812 */ /* 0x000fe200078e7800 */
[----:B------:R-:W-:Y:S01]  /*1110*/  @!P4 IMAD.MOV R6, RZ, RZ, -R6 ;  /* 0x000000ffff06c224 */ /* 0x000fe200078e0a06 */
[----:B------:R-:W-:Y:S01]  /*1120*/  IADD3 R7, PT, PT, R7, UR5, R2 ;  /* 0x0000000507077c10 */ /* 0x000fe2000fffe002 */
[----:B------:R-:W-:Y:S01]  /*1130*/  @!P5 IMAD.IADD R14, R14, 0x1, -R16 ;  /* 0x000000010e0ed824 */ /* 0x000fe200078e0a10 */
[----:B------:R-:W0:Y:S01]  /*1140*/  LDC.64 R2, c[0x0][0x388] ;  /* 0x0000e200ff027b82 */ /* 0x000e220000000a00 */
[----:B------:R-:W-:Y:S01]  /*1150*/  ISETP.GE.AND P0, PT, R22, RZ, PT ;  /* 0x000000ff1600720c */ /* 0x000fe20003f06270 */
[----:B------:R-:W-:Y:S01]  /*1160*/  STL [R1+0x124], R21 ;  /* 0x0001241501007387 */ /* 0x000fe20000100800 */
[----:B------:R-:W-:Y:S01]  /*1170*/  ISETP.GT.U32.AND P2, PT, R16, R15, PT ;  /* 0x0000000f1000720c */ /* 0x000fe20003f44070 */
[----:B------:R-:W-:Y:S01]  /*1180*/  @!P6 IMAD.MOV R10, RZ, RZ, -R10 ;  /* 0x000000ffff0ae224 */ /* 0x000fe200078e0a0a */
[----:B------:R-:W-:Y:S01]  /*1190*/  ISETP.GE.AND P5, PT, R25, RZ, PT ;  /* 0x000000ff1900720c */ /* 0x000fe20003fa6270 */
[----:B------:R1:W-:Y:S01]  /*11a0*/  STL [R1+0x3c], R7 ;  /* 0x00003c0701007387 */ /* 0x0003e20000100800 */
[----:B------:R-:W-:Y:S01]  /*11b0*/  ISETP.GE.AND P4, PT, R24, RZ, PT ;  /* 0x000000ff1800720c */ /* 0x000fe20003f86270 */
[----:B------:R-:W-:Y:S01]  /*11c0*/  @!P3 IMAD.IADD R12, R12, 0x1, -R16 ;  /* 0x000000010c0cb824 */ /* 0x000fe200078e0a10 */
[----:B------:R-:W-:-:S02]  /*11d0*/  ISETP.NE.AND P3, PT, R13, RZ, PT ;  /* 0x000000ff0d00720c */ /* 0x000fc40003f65270 */
[----:B------:R-:W-:Y:S02]  /*11e0*/  CS2R R22, SRZ ;  /* 0x0000000000167805 */ /* 0x000fe4000001ff00 */
[----:B------:R-:W-:Y:S01]  /*11f0*/  CS2R R24, SRZ ;  /* 0x0000000000187805 */ /* 0x000fe2000001ff00 */
[----:B------:R-:W-:Y:S02]  /*1200*/  @!P1 IMAD.MOV R12, RZ, RZ, -R12 ;  /* 0x000000ffff0c9224 */ /* 0x000fe400078e0a0c */
[----:B------:R-:W-:Y:S01]  /*1210*/  @!P0 IMAD.MOV R9, RZ, RZ, -R9 ;  /* 0x000000ffff098224 */ /* 0x000fe200078e0a09 */
[----:B-1----:R-:W-:Y:S01]  /*1220*/  LOP3.LUT R7, RZ, R13, RZ, 0x33, !PT ;  /* 0x0000000dff077212 */ /* 0x002fe200078e33ff */
[----:B------:R-:W-:Y:S01]  /*1230*/  @!P2 IMAD.IADD R15, R15, 0x1, -R16 ;  /* 0x000000010f0fa824 */ /* 0x000fe200078e0a10 */
[----:B------:R-:W-:Y:S01]  /*1240*/  ISETP.GE.AND P2, PT, R26, RZ, PT ;  /* 0x000000ff1a00720c */ /* 0x000fe20003f46270 */
[----:B------:R-:W-:Y:S01]  /*1250*/  @!P5 IMAD.MOV R14, RZ, RZ, -R14 ;  /* 0x000000ffff0ed224 */ /* 0x000fe200078e0a0e */
[C---:B------:R-:W-:Y:S01]  /*1260*/  SEL R6, R7.reuse, R6, !P3 ;  /* 0x0000000607067207 */ /* 0x040fe20005800000 */
[----:B------:R-:W-:Y:S01]  /*1270*/  @!P4 IMAD.MOV R11, RZ, RZ, -R11 ;  /* 0x000000ffff0bc224 */ /* 0x000fe200078e0a0b */
[----:B------:R-:W-:-:S02]  /*1280*/  SEL R9, R7, R9, !P3 ;  /* 0x0000000907097207 */ /* 0x000fc40005800000 */
[----:B------:R-:W-:Y:S02]  /*1290*/  CS2R R26, SRZ ;  /* 0x00000000001a7805 */ /* 0x000fe4000001ff00 */
[C---:B------:R-:W-:Y:S01]  /*12a0*/  SEL R8, R7.reuse, R8, !P3 ;  /* 0x0000000807087207 */ /* 0x040fe20005800000 */
[----:B------:R-:W-:Y:S01]  /*12b0*/  IMAD R13, R6, UR10, RZ ;  /* 0x0000000a060d7c24 */ /* 0x000fe2000f8e02ff */
[----:B------:R-:W-:Y:S01]  /*12c0*/  SEL R14, R7, R14, !P3 ;  /* 0x0000000e070e7207 */ /* 0x000fe20005800000 */
[----:B------:R-:W-:Y:S01]  /*12d0*/  IMAD R9, R9, UR10, RZ ;  /* 0x0000000a09097c24 */ /* 0x000fe2000f8e02ff */
[----:B------:R-:W-:Y:S01]  /*12e0*/  SEL R11, R7, R11, !P3 ;  /* 0x0000000b070b7207 */ /* 0x000fe20005800000 */
[----:B------:R-:W-:Y:S01]  /*12f0*/  IMAD R17, R8, UR10, RZ ;  /* 0x0000000a08117c24 */ /* 0x000fe2000f8e02ff */
[----:B0-----:R-:W-:Y:S01]  /*1300*/  IADD3 R6, P0, PT, R13, R2, RZ ;  /* 0x000000020d067210 */ /* 0x001fe20007f1e0ff */
[----:B------:R-:W-:Y:S01]  /*1310*/  @!P2 IMAD.MOV R15, RZ, RZ, -R15 ;  /* 0x000000ffff0fa224 */ /* 0x000fe200078e0a0f */
[----:B------:R-:W-:Y:S01]  /*1320*/  SEL R10, R7, R10, !P3 ;  /* 0x0000000a070a7207 */ /* 0x000fe20005800000 */
[----:B------:R-:W-:Y:S01]  /*1330*/  IMAD R21, R14, UR10, RZ ;  /* 0x0000000a0e157c24 */ /* 0x000fe2000f8e02ff */
[----:B------:R-:W-:Y:S01]  /*1340*/  R2UR UR19, R6 ;  /* 0x00000000061372ca */ /* 0x000fe200000e0000 */
[----:B------:R-:W-:Y:S01]  /*1350*/  IMAD R11, R11, UR10, RZ ;  /* 0x0000000a0b0b7c24 */ /* 0x000fe2000f8e02ff */
[-C--:B------:R-:W-:Y:S01]  /*1360*/  IADD3 R6, P5, PT, R9, R2.reuse, RZ ;  /* 0x0000000209067210 */ /* 0x080fe20007fbe0ff */
[----:B------:R-:W-:Y:S01]  /*1370*/  IMAD R19, R10, UR10, RZ ;  /* 0x0000000a0a137c24 */ /* 0x000fe2000f8e02ff */
[----:B------:R-:W-:-:S02]  /*1380*/  IADD3 R8, P6, PT, R17, R2, RZ ;  /* 0x0000000211087210 */ /* 0x000fc40007fde0ff */
[----:B------:R-:W-:Y:S02]  /*1390*/  SEL R15, R7, R15, !P3 ;  /* 0x0000000f070f7207 */ /* 0x000fe40005800000 */
[----:B------:R-:W-:Y:S02]  /*13a0*/  R2UR UR15, R6 ;  /* 0x00000000060f72ca */ /* 0x000fe400000e0000 */
[----:B------:R-:W-:Y:S01]  /*13b0*/  IADD3 R6, P2, PT, R21, R2, RZ ;  /* 0x0000000215067210 */ /* 0x000fe20007f5e0ff */
[----:B------:R-:W-:Y:S01]  /*13c0*/  IMAD R15, R15, UR10, RZ ;  /* 0x0000000a0f0f7c24 */ /* 0x000fe2000f8e02ff */
[----:B------:R-:W-:Y:S02]  /*13d0*/  SEL R7, R7, R12, !P3 ;  /* 0x0000000c07077207 */ /* 0x000fe40005800000 */
[----:B------:R-:W-:Y:S02]  /*13e0*/  R2UR UR17, R8 ;  /* 0x00000000081172ca */ /* 0x000fe400000e0000 */
[----:B------:R-:W-:Y:S01]  /*13f0*/  IADD3 R8, P3, PT, R11, R2, RZ ;  /* 0x000000020b087210 */ /* 0x000fe20007f7e0ff */
[----:B------:R-:W-:Y:S01]  /*1400*/  IMAD R7, R7, UR10, RZ ;  /* 0x0000000a07077c24 */ /* 0x000fe2000f8e02ff */
[----:B------:R-:W-:-:S02]  /*1410*/  R2UR UR7, R6 ;  /* 0x00000000060772ca */ /* 0x000fc400000e0000 */
[----:B------:R-:W-:Y:S02]  /*1420*/  SHF.R.S32.HI R6, RZ, 0x1f, R13 ;  /* 0x0000001fff067819 */ /* 0x000fe4000001140d */
[-C--:B------:R-:W-:Y:S02]  /*1430*/  IADD3 R10, P4, PT, R19, R2.reuse, RZ ;  /* 0x00000002130a7210 */ /* 0x080fe40007f9e0ff */
[----:B------:R-:W-:Y:S02]  /*1440*/  R2UR UR11, R8 ;  /* 0x00000000080b72ca */ /* 0x000fe400000e0000 */
[----:B------:R-:W-:Y:S02]  /*1450*/  SHF.R.S32.HI R8, RZ, 0x1f, R9 ;  /* 0x0000001fff087819 */ /* 0x000fe40000011409 */
[----:B------:R-:W-:Y:S01]  /*1460*/  SHF.R.S32.HI R14, RZ, 0x1f, R11 ;  /* 0x0000001fff0e7819 */ /* 0x000fe2000001140b */
[----:B------:R-:W-:Y:S01]  /*1470*/  IMAD.X R11, R6, 0x1, R3, P0 ;  /* 0x00000001060b7824 */ /* 0x000fe200000e0603 */
[----:B------:R-:W-:-:S02]  /*1480*/  IADD3 R9, P1, PT, R15, R2, RZ ;  /* 0x000000020f097210 */ /* 0x000fc40007f3e0ff */
[----:B------:R-:W-:Y:S02]  /*1490*/  R2UR UR13, R10 ;  /* 0x000000000a0d72ca */ /* 0x000fe400000e0000 */
[----:B------:R-:W-:Y:S01]  /*14a0*/  SHF.R.S32.HI R16, RZ, 0x1f, R21 ;  /* 0x0000001fff107819 */ /* 0x000fe20000011415 */
[----:B------:R0:W-:Y:S01]  /*14b0*/  STL [R1+0x88], R9 ;  /* 0x0000880901007387 */ /* 0x0001e20000100800 */
[----:B------:R-:W-:Y:S02]  /*14c0*/  SHF.R.S32.HI R10, RZ, 0x1f, R17 ;  /* 0x0000001fff0a7819 */ /* 0x000fe40000011411 */
[----:B------:R-:W-:Y:S02]  /*14d0*/  CS2R R20, SRZ ;  /* 0x0000000000147805 */ /* 0x000fe4000001ff00 */
[C---:B------:R-:W-:Y:S01]  /*14e0*/  IADD3 R2, P0, PT, R7.reuse, R2, RZ ;  /* 0x0000000207027210 */ /* 0x040fe20007f1e0ff */
[----:B------:R-:W-:Y:S01]  /*14f0*/  IMAD.X R6, R16, 0x1, R3, P2 ;  /* 0x0000000110067824 */ /* 0x000fe200010e0603 */
[----:B------:R-:W-:Y:S01]  /*1500*/  SHF.R.S32.HI R12, RZ, 0x1f, R19 ;  /* 0x0000001fff0c7819 */ /* 0x000fe20000011413 */
[----:B------:R-:W-:Y:S01]  /*1510*/  IMAD.X R10, R10, 0x1, R3, P6 ;  /* 0x000000010a0a7824 */ /* 0x000fe200030e0603 */
[----:B------:R-:W-:Y:S01]  /*1520*/  SHF.R.S32.HI R18, RZ, 0x1f, R15 ;  /* 0x0000001fff127819 */ /* 0x000fe2000001140f */
[----:B------:R1:W-:Y:S01]  /*1530*/  STL [R1+0x90], R2 ;  /* 0x0000900201007387 */ /* 0x0003e20000100800 */
[----:B------:R-:W-:Y:S01]  /*1540*/  LEA.HI.X.SX32 R7, R7, R3, 0x1, P0 ;  /* 0x0000000307077211 */ /* 0x000fe200000f0eff */
[--C-:B0-----:R-:W-:Y:S01]  /*1550*/  IMAD.X R9, R8, 0x1, R3.reuse, P5 ;  /* 0x0000000108097824 */ /* 0x101fe200028e0603 */
[----:B------:R-:W-:Y:S01]  /*1560*/  R2UR UR10, R6 ;  /* 0x00000000060a72ca */ /* 0x000fe200000e0000 */
[----:B------:R-:W-:Y:S01]  /*1570*/  IMAD.X R8, R14, 0x1, R3, P3 ;  /* 0x000000010e087824 */ /* 0x000fe200018e0603 */
[----:B------:R-:W-:-:S02]  /*1580*/  R2UR UR20, R11 ;  /* 0x000000000b1472ca */ /* 0x000fc400000e0000 */
[----:B------:R-:W-:Y:S02]  /*1590*/  CS2R R16, SRZ ;  /* 0x0000000000107805 */ /* 0x000fe4000001ff00 */
[----:B------:R-:W-:Y:S02]  /*15a0*/  R2UR UR18, R10 ;  /* 0x000000000a1272ca */ /* 0x000fe400000e0000 */
[----:B------:R-:W-:Y:S01]  /*15b0*/  R2UR UR16, R9 ;  /* 0x00000000091072ca */ /* 0x000fe200000e0000 */
[--C-:B-1----:R-:W-:Y:S01]  /*15c0*/  IMAD.X R2, R12, 0x1, R3.reuse, P4 ;  /* 0x000000010c027824 */ /* 0x102fe200020e0603 */
[----:B------:R-:W-:Y:S01]  /*15d0*/  R2UR UR12, R8 ;  /* 0x00000000080c72ca */ /* 0x000fe200000e0000 */
[----:B------:R-:W-:Y:S01]  /*15e0*/  IMAD.X R12, R18, 0x1, R3, P1 ;  /* 0x00000001120c7824 */ /* 0x000fe200008e0603 */
[--C-:B------:R-:W-:Y:S01]  /*15f0*/  SHF.R.U32.HI R6, RZ, 0x3, R80.reuse ;  /* 0x00000003ff067819 */ /* 0x100fe20000011650 */
[----:B---3--:R-:W-:Y:S01]  /*1600*/  IMAD R3, R5, UR6, RZ ;  /* 0x0000000605037c24 */ /* 0x008fe2000f8e02ff */
[----:B------:R-:W-:Y:S01]  /*1610*/  LOP3.LUT R5, R80, 0x3f, RZ, 0xc0, !PT ;  /* 0x0000003f50057812 */ /* 0x000fe200078ec0ff */
[----:B------:R-:W-:Y:S01]  /*1620*/  USHF.R.S32.HI UR6, URZ, 0x1f, UR4 ;  /* 0x0000001fff067899 */ /* 0x000fe20008011404 */
[----:B------:R-:W-:Y:S01]  /*1630*/  R2UR UR14, R2 ;  /* 0x00000000020e72ca */ /* 0x000fe200000e0000 */
[----:B------:R-:W-:Y:S01]  /*1640*/  STL [R1+0x84], R12 ;  /* 0x0000840c01007387 */ /* 0x000fe20000100800 */
[----:B------:R-:W-:Y:S01]  /*1650*/  LOP3.LUT R6, R6, 0x30, RZ, 0xc0, !PT ;  /* 0x0000003006067812 */ /* 0x000fe200078ec0ff */
[----:B----4-:R-:W-:Y:S01]  /*1660*/  IMAD R5, R5, UR21, RZ ;  /* 0x0000001505057c24 */ /* 0x010fe2000f8e02ff */
[----:B------:R-:W-:Y:S01]  /*1670*/  IADD3 R2, P0, PT, R3, UR22, RZ ;  /* 0x0000001603027c10 */ /* 0x000fe2000ff1e0ff */
[----:B------:R0:W-:Y:S01]  /*1680*/  STL [R1+0x8c], R7 ;  /* 0x00008c0701007387 */ /* 0x0001e20000100800 */
[----:B------:R-:W-:Y:S01]  /*1690*/  ULEA.HI UR6, UR6, UR4, URZ, 0x6 ;  /* 0x0000000406067291 */ /* 0x000fe2000f8f30ff */
[----:B------:R-:W-:-:S02]  /*16a0*/  LOP3.LUT R122, R6, 0x1ff, R80, 0x78, !PT ;  /* 0x000001ff067a7812 */ /* 0x000fc400078e7850 */
[----:B------:R-:W-:Y:S02]  /*16b0*/  CS2R R18, SRZ ;  /* 0x0000000000127805 */ /* 0x000fe4000001ff00 */
[----:B------:R-:W-:Y:S01]  /*16c0*/  LEA.HI.X.SX32 R3, R3, UR23, 0x1, P0 ;  /* 0x0000001703037c11 */ /* 0x000fe200080f0eff */
[----:B------:R-:W1:Y:S01]  /*16d0*/  LDCU UR22, c[0x0][0x3a8] ;  /* 0x00007500ff1677ac */ /* 0x000e620008000800 */
[----:B------:R-:W-:Y:S01]  /*16e0*/  LOP3.LUT R6, R0, 0x410, RZ, 0x3c, !PT ;  /* 0x0000041000067812 */ /* 0x000fe200078e3cff */
[----:B------:R-:W-:Y:S01]  /*16f0*/  USHF.L.U32 UR4, UR21, 0x6, URZ ;  /* 0x0000000615047899 */ /* 0x000fe200080006ff */
[----:B0-----:R-:W-:Y:S01]  /*1700*/  SHF.R.S32.HI R7, RZ, 0x1f, R5 ;  /* 0x0000001fff077819 */ /* 0x001fe20000011405 */
[----:B------:R-:W-:-:S12]  /*1710*/  USHF.R.S32.HI UR6, URZ, 0x6, UR6 ;  /* 0x00000006ff067899 */ /* 0x000fd80008011406 */
.L_x_2:
[----:B0-----:R-:W0:Y:S01]  /*1720*/  LDC R94, c[0x0][0x3a8] ;  /* 0x0000ea00ff5e7b82 */ /* 0x001e220000000800 */
[C---:B------:R-:W-:Y:S01]  /*1730*/  ISETP.GT.AND P0, PT, R4.reuse, RZ, PT ;  /* 0x000000ff0400720c */ /* 0x040fe20003f04270 */
[----:B------:R2:W-:Y:S01]  /*1740*/  STL [R1+0x170], R50 ;  /* 0x0001703201007387 */ /* 0x0005e20000100800 */
[C---:B------:R-:W-:Y:S02]  /*1750*/  ISETP.GT.AND P2, PT, R4.reuse, 0x1, PT ;  /* 0x000000010400780c */ /* 0x040fe40003f44270 */
[C---:B------:R-:W-:Y:S01]  /*1760*/  ISETP.GT.AND P3, PT, R4.reuse, 0x2, PT ;  /* 0x000000020400780c */ /* 0x040fe20003f64270 */
[----:B------:R3:W-:Y:S01]  /*1770*/  STL [R1+0x16c], R51 ;  /* 0x00016c3301007387 */ /* 0x0007e20000100800 */
[----:B------:R-:W-:-:S03]  /*1780*/  ISETP.GT.AND P4, PT, R4, 0x3, PT ;  /* 0x000000030400780c */ /* 0x000fc60003f84270 */
[----:B------:R4:W-:Y:S01]  /*1790*/  STL [R1+0x168], R52 ;  /* 0x0001683401007387 */ /* 0x0009e20000100800 */
[----:B--2---:R-:W-:-:S03]  /*17a0*/  PRMT R50, RZ, 0x7610, R50 ;  /* 0x00007610ff327816 */ /* 0x004fc60000000032 */
[----:B------:R2:W-:Y:S04]  /*17b0*/  STL [R1+0x164], R53 ;  /* 0x0001643501007387 */ /* 0x0005e80000100800 */
[----:B------:R-:W2:Y:S01]  /*17c0*/  @P0 LDG.E.U8 R50, desc[UR8][R2.64] ;  /* 0x0000000802320981 */ /* 0x000ea2000c1e1100 */
[----:B-1----:R-:W-:Y:S01]  /*17d0*/  IADD3 R10, P0, PT, R2, UR22, RZ ;  /* 0x00000016020a7c10 */ /* 0x002fe2000ff1e0ff */
[C---:B0-----:R-:W-:Y:S02]  /*17e0*/  IMAD.SHL.U32 R7, R94.reuse, 0x2, RZ ;  /* 0x000000025e077824 */ /* 0x041fe400078e00ff */
[C---:B------:R-:W-:Y:S01]  /*17f0*/  IMAD R9, R94.reuse, 0x3, RZ ;  /* 0x000000035e097824 */ /* 0x040fe200078e02ff */
[----:B---3--:R-:W-:Y:S01]  /*1800*/  PRMT R51, RZ, 0x7610, R51 ;  /* 0x00007610ff337816 */ /* 0x008fe20000000033 */
[C---:B------:R-:W-:Y:S01]  /*1810*/  IMAD.SHL.U32 R14, R94.reuse, 0x4, RZ ;  /* 0x000000045e0e7824 */ /* 0x040fe200078e00ff */
[-C--:B------:R-:W-:Y:S01]  /*1820*/  IADD3 R6, P1, PT, R7, R2.reuse, RZ ;  /* 0x0000000207067210 */ /* 0x080fe20007f3e0ff */
[C---:B------:R-:W-:Y:S01]  /*1830*/  IMAD R13, R94.reuse, 0x5, RZ ;  /* 0x000000055e0d7824 */ /* 0x040fe200078e02ff */
[C---:B------:R-:W-:Y:S01]  /*1840*/  LEA.HI.X.SX32 R11, R94.reuse, R3, 0x1, P0 ;  /* 0x000000035e0b7211 */ /* 0x040fe200000f0eff */
[----:B------:R-:W-:Y:S01]  /*1850*/  IMAD R12, R94, 0x6, RZ ;  /* 0x000000065e0c7824 */ /* 0x000fe200078e02ff */
[----:B----4-:R-:W-:Y:S01]  /*1860*/  PRMT R52, RZ, 0x7610, R52 ;  /* 0x00007610ff347816 */ /* 0x010fe20000000034 */
[----:B------:R0:W-:Y:S01]  /*1870*/  STL [R1+0x160], R54 ;  /* 0x0001603601007387 */ /* 0x0001e20000100800 */
[----:B------:R-:W-:-:S02]  /*1880*/  IADD3 R8, P0, PT, R9, R2, RZ ;  /* 0x0000000209087210 */ /* 0x000fc40007f1e0ff */
[-C--:B------:R-:W-:Y:S01]  /*1890*/  LEA.HI.X.SX32 R7, R7, R3.reuse, 0x1, P1 ;  /* 0x0000000307077211 */ /* 0x080fe200008f0eff */
[----:B------:R1:W3:Y:S01]  /*18a0*/  @P2 LDG.E.U8 R51, desc[UR8][R10.64] ;  /* 0x000000080a332981 */ /* 0x0002e2000c1e1100 */
[----:B--2---:R-:W-:Y:S02]  /*18b0*/  PRMT R53, RZ, 0x7610, R53 ;  /* 0x00007610ff357816 */ /* 0x004fe40000000035 */
[----:B------:R-:W-:Y:S01]  /*18c0*/  LEA.HI.X.SX32 R9, R9, R3, 0x1, P0 ;  /* 0x0000000309097211 */ /* 0x000fe200000f0eff */
[----:B------:R2:W4:Y:S01]  /*18d0*/  @P3 LDG.E.U8 R52, desc[UR8][R6.64] ;  /* 0x0000000806343981 */ /* 0x000522000c1e1100 */
[C---:B------:R-:W-:Y:S02]  /*18e0*/  ISETP.GT.AND P2, PT, R4.reuse, 0x4, PT ;  /* 0x000000040400780c */ /* 0x040fe40003f44270 */
[C---:B------:R-:W-:Y:S01]  /*18f0*/  ISETP.GT.AND P3, PT, R4.reuse, 0x5, PT ;  /* 0x000000050400780c */ /* 0x040fe20003f64270 */
[----:B------:R2:W3:Y:S01]  /*1900*/  @P4 LDG.E.U8 R53, desc[UR8][R8.64] ;  /* 0x0000000808354981 */ /* 0x0004e2000c1e1100 */
[----:B------:R-:W-:-:S02]  /*1910*/  ISETP.GT.AND P4, PT, R4, 0x6, PT ;  /* 0x000000060400780c */ /* 0x000fc40003f84270 */
[CC--:B-1----:R-:W-:Y:S01]  /*1920*/  IADD3 R10, P0, PT, R14.reuse, R2.reuse, RZ ;  /* 0x000000020e0a7210 */ /* 0x0c2fe20007f1e0ff */
[----:B------:R1:W-:Y:S01]  /*1930*/  STL [R1+0x15c], R55 ;  /* 0x00015c3701007387 */ /* 0x0003e20000100800 */
[CC--:B--2---:R-:W-:Y:S02]  /*1940*/  IADD3 R6, P1, PT, R13.reuse, R2.reuse, RZ ;  /* 0x000000020d067210 */ /* 0x0c4fe40007f3e0ff */
[----:B0-----:R-:W-:Y:S01]  /*1950*/  PRMT R54, RZ, 0x7610, R54 ;  /* 0x00007610ff367816 */ /* 0x001fe20000000036 */
[----:B------:R0:W-:Y:S01]  /*1960*/  STL [R1+0x158], R72 ;  /* 0x0001584801007387 */ /* 0x0001e20000100800 */
[-C--:B------:R-:W-:Y:S02]  /*1970*/  LEA.HI.X.SX32 R11, R14, R3.reuse, 0x1, P0 ;  /* 0x000000030e0b7211 */ /* 0x080fe400000f0eff */
[----:B------:R-:W-:Y:S02]  /*1980*/  IADD3 R8, P0, PT, R12, R2, RZ ;  /* 0x000000020c087210 */ /* 0x000fe40007f1e0ff */
[----:B-1----:R-:W-:Y:S01]  /*1990*/  PRMT R55, RZ, 0x7610, R55 ;  /* 0x00007610ff377816 */ /* 0x002fe20000000037 */
[----:B------:R1:W2:Y:S01]  /*19a0*/  @P2 LDG.E.U8 R54, desc[UR8][R10.64] ;  /* 0x000000080a362981 */ /* 0x0002a2000c1e1100 */
[-C--:B------:R-:W-:Y:S01]  /*19b0*/  LEA.HI.X.SX32 R7, R13, R3.reuse, 0x1, P1 ;  /* 0x000000030d077211 */ /* 0x080fe200008f0eff */
[----:B------:R-:W-:Y:S01]  /*19c0*/  IMAD R14, R94, 0x7, RZ ;  /* 0x000000075e0e7824 */ /* 0x000fe200078e02ff */
[----:B------:R-:W-:-:S02]  /*19d0*/  LEA.HI.X.SX32 R9, R12, R3, 0x1, P0 ;  /* 0x000000030c097211 */ /* 0x000fc400000f0eff */
[----:B0-----:R-:W-:Y:S01]  /*19e0*/  PRMT R72, RZ, 0x7610, R72 ;  /* 0x00007610ff487816 */ /* 0x001fe20000000048 */
[----:B------:R0:W2:Y:S01]  /*19f0*/  @P3 LDG.E.U8 R55, desc[UR8][R6.64] ;  /* 0x0000000806373981 */ /* 0x0000a2000c1e1100 */
[----:B------:R-:W-:Y:S01]  /*1a00*/  ISETP.GT.AND P2, PT, R4, 0x7, PT ;  /* 0x000000070400780c */ /* 0x000fe20003f44270 */
[----:B------:R-:W-:Y:S01]  /*1a10*/  IMAD.SHL.U32 R13, R94, 0x8, RZ ;  /* 0x000000085e0d7824 */ /* 0x000fe200078e00ff */
[----:B------:R-:W-:Y:S01]  /*1a20*/  ISETP.GT.AND P3, PT, R4, 0x8, PT ;  /* 0x000000080400780c */ /* 0x000fe20003f64270 */
[----:B------:R-:W-:Y:S01]  /*1a30*/  IMAD R12, R94, 0x9, RZ ;  /* 0x000000095e0c7824 */ /* 0x000fe200078e02ff */
[----:B------:R0:W2:Y:S01]  /*1a40*/  @P4 LDG.E.U8 R72, desc[UR8][R8.64] ;  /* 0x0000000808484981 */ /* 0x0000a2000c1e1100 */
[-C--:B-1----:R-:W-:Y:S02]  /*1a50*/  IADD3 R10, P0, PT, R14, R2.reuse, RZ ;  /* 0x000000020e0a7210 */ /* 0x082fe40007f1e0ff */
[----:B------:R-:W-:Y:S01]  /*1a60*/  ISETP.GT.AND P4, PT, R4, 0x9, PT ;  /* 0x000000090400780c */ /* 0x000fe20003f84270 */
[----:B------:R1:W-:Y:S01]  /*1a70*/  STL [R1+0x154], R73 ;  /* 0x0001544901007387 */ /* 0x0003e20000100800 */
[----:B0-----:R-:W-:-:S02]  /*1a80*/  IADD3 R6, P1, PT, R13, R2, RZ ;  /* 0x000000020d067210 */ /* 0x001fc40007f3e0ff */
[-C--:B------:R-:W-:Y:S01]  /*1a90*/  LEA.HI.X.SX32 R11, R14, R3.reuse, 0x1, P0 ;  /* 0x000000030e0b7211 */ /* 0x080fe200000f0eff */
[----:B------:R0:W-:Y:S01]  /*1aa0*/  STL [R1+0x150], R74 ;  /* 0x0001504a01007387 */ /* 0x0001e20000100800 */
[----:B------:R-:W-:Y:S02]  /*1ab0*/  LEA.HI.X.SX32 R7, R13, R3, 0x1, P1 ;  /* 0x000000030d077211 */ /* 0x000fe400008f0eff */
[----:B------:R-:W-:Y:S01]  /*1ac0*/  IADD3 R8, P0, PT, R12, R2, RZ ;  /* 0x000000020c087210 */ /* 0x000fe20007f1e0ff */
[----:B------:R0:W-:Y:S01]  /*1ad0*/  STL [R1+0x14c], R75 ;  /* 0x00014c4b01007387 */ /* 0x0001e20000100800 */
[----:B-1----:R-:W-:Y:S02]  /*1ae0*/  PRMT R73, RZ, 0x7610, R73 ;  /* 0x00007610ff497816 */ /* 0x002fe40000000049 */
[----:B0-----:R-:W-:Y:S01]  /*1af0*/  PRMT R74, RZ, 0x7610, R74 ;  /* 0x00007610ff4a7816 */ /* 0x001fe2000000004a */
[----:B------:R-:W-:-:S03]  /*1b00*/  IMAD R14, R94, 0xa, RZ ;  /* 0x0000000a5e0e7824 */ /* 0x000fc600078e02ff */
[----:B------:R0:W2:Y:S01]  /*1b10*/  @P2 LDG.E.U8 R73, desc[UR8][R10.64] ;  /* 0x000000080a492981 */ /* 0x0000a2000c1e1100 */
[----:B------:R-:W-:Y:S02]  /*1b20*/  LEA.HI.X.SX32 R9, R12, R3, 0x1, P0 ;  /* 0x000000030c097211 */ /* 0x000fe400000f0eff */
[----:B------:R-:W-:Y:S01]  /*1b30*/  PRMT R75, RZ, 0x7610, R75 ;  /* 0x00007610ff4b7816 */ /* 0x000fe2000000004b */
[----:B------:R1:W2:Y:S01]  /*1b40*/  @P3 LDG.E.U8 R74, desc[UR8][R6.64] ;  /* 0x00000008064a3981 */ /* 0x0002a2000c1e1100 */
[----:B------:R-:W-:Y:S01]  /*1b50*/  ISETP.GT.AND P2, PT, R4, 0xa, PT ;  /* 0x0000000a0400780c */ /* 0x000fe20003f44270 */
[----:B------:R-:W-:Y:S01]  /*1b60*/  IMAD R13, R94, 0xb, RZ ;  /* 0x0000000b5e0d7824 */ /* 0x000fe200078e02ff */
[----:B------:R-:W-:Y:S01]  /*1b70*/  ISETP.GT.AND P3, PT, R4, 0xb, PT ;  /* 0x0000000b0400780c */ /* 0x000fe20003f64270 */
[----:B------:R-:W-:Y:S01]  /*1b80*/  IMAD R12, R94, 0xc, RZ ;  /* 0x0000000c5e0c7824 */ /* 0x000fe200078e02ff */
[----:B------:R1:W2:Y:S01]  /*1b90*/  @P4 LDG.E.U8 R75, desc[UR8][R8.64] ;  /* 0x00000008084b4981 */ /* 0x0002a2000c1e1100 */
[----:B0-----:R-:W-:-:S02]  /*1ba0*/  IADD3 R10, P0, PT, R14, R2, RZ ;  /* 0x000000020e0a7210 */ /* 0x001fc40007f1e0ff */
[----:B------:R-:W-:Y:S01]  /*1bb0*/  ISETP.GT.AND P4, PT, R4, 0xc, PT ;  /* 0x0000000c0400780c */ /* 0x000fe20003f84270 */
[----:B------:R0:W-:Y:S01]  /*1bc0*/  STL [R1+0x148], R76 ;  /* 0x0001484c01007387 */ /* 0x0001e20000100800 */
[CC--:B-1----:R-:W-:Y:S02]  /*1bd0*/  IADD3 R6, P1, PT, R13.reuse, R2.reuse, RZ ;  /* 0x000000020d067210 */ /* 0x0c2fe40007f3e0ff */
[-C--:B------:R-:W-:Y:S01]  /*1be0*/  LEA.HI.X.SX32 R11, R14, R3.reuse, 0x1, P0 ;  /* 0x000000030e0b7211 */ /* 0x080fe200000f0eff */
[----:B------:R1:W-:Y:S01]  /*1bf0*/  STL [R1+0x144], R77 ;  /* 0x0001444d01007387 */ /* 0x0003e20000100800 */
[----:B------:R-:W-:Y:S02]  /*1c00*/  LEA.HI.X.SX32 R7, R13, R3, 0x1, P1 ;  /* 0x000000030d077211 */ /* 0x000fe400008f0eff */
[----:B------:R-:W-:Y:S01]  /*1c10*/  IADD3 R8, P0, PT, R12, R2, RZ ;  /* 0x000000020c087210 */ /* 0x000fe20007f1e0ff */
[----:B------:R1:W-:Y:S01]  /*1c20*/  STL [R1+0x140], R78 ;  /* 0x0001404e01007387 */ /* 0x0003e20000100800 */
[----:B0-----:R-:W-:-:S02]  /*1c30*/  PRMT R76, RZ, 0x7610, R76 ;  /* 0x00007610ff4c7816 */ /* 0x001fc4000000004c */
[----:B-1----:R-:W-:Y:S01]  /*1c40*/  PRMT R77, RZ, 0x7610, R77 ;  /* 0x00007610ff4d7816 */ /* 0x002fe2000000004d */
        /* <DEDUP_REMOVED lines=13> */
[-C--:B-1----:R-:W-:Y:S02]  /*1d20*/  IADD3 R6, P1, PT, R13, R2.reuse, RZ ;  /* 0x000000020d067210 */ /* 0x082fe40007f3e0ff */
[----:B------:R-:W-:Y:S02]  /*1d30*/  LEA.HI.X.SX32 R11, R14, R3, 0x1, P0 ;  /* 0x000000030e0b7211 */ /* 0x000fe400000f0eff */
[----:B------:R-:W-:Y:S02]  /*1d40*/  PRMT R123, RZ, 0x7610, R123 ;  /* 0x00007610ff7b7816 */ /* 0x000fe4000000007b */
[----:B------:R-:W-:Y:S02]  /*1d50*/  IADD3 R8, P0, PT, R12, R2, RZ ;  /* 0x000000020c087210 */ /* 0x000fe40007f1e0ff */
[----:B0-----:R-:W-:-:S02]  /*1d60*/  PRMT R79, RZ, 0x7610, R79 ;  /* 0x00007610ff4f7816 */ /* 0x001fc4000000004f */
[-C--:B------:R-:W-:Y:S01]  /*1d70*/  LEA.HI.X.SX32 R7, R13, R3.reuse, 0x1, P1 ;  /* 0x000000030d077211 */ /* 0x080fe200008f0eff */
[C---:B------:R-:W-:Y:S01]  /*1d80*/  IMAD.SHL.U32 R14, R94.reuse, 0x10, RZ ;  /* 0x000000105e0e7824 */ /* 0x040fe200078e00ff */
[----:B------:R-:W-:Y:S01]  /*1d90*/  PRMT R120, RZ, 0x7610, R120 ;  /* 0x00007610ff787816 */ /* 0x000fe20000000078 */
[----:B------:R-:W-:Y:S01]  /*1da0*/  IMAD R13, R94, 0x11, RZ ;  /* 0x000000115e0d7824 */ /* 0x000fe200078e02ff */
[----:B------:R0:W2:Y:S01]  /*1db0*/  @P2 LDG.E.U8 R79, desc[UR8][R10.64] ;  /* 0x000000080a4f2981 */ /* 0x0000a2000c1e1100 */
[----:B------:R-:W-:Y:S02]  /*1dc0*/  LEA.HI.X.SX32 R9, R12, R3, 0x1, P0 ;  /* 0x000000030c097211 */ /* 0x000fe400000f0eff */
[C---:B------:R-:W-:Y:S01]  /*1dd0*/  ISETP.GT.AND P2, PT, R4.reuse, 0x10, PT ;  /* 0x000000100400780c */ /* 0x040fe20003f44270 */
[----:B------:R1:W2:Y:S01]  /*1de0*/  @P3 LDG.E.U8 R123, desc[UR8][R6.64] ;  /* 0x00000008067b3981 */ /* 0x0002a2000c1e1100 */
[----:B------:R-:W-:Y:S01]  /*1df0*/  ISETP.GT.AND P3, PT, R4, 0x11, PT ;  /* 0x000000110400780c */ /* 0x000fe20003f64270 */
[----:B------:R-:W-:-:S02]  /*1e00*/  IMAD R12, R94, 0x12, RZ ;  /* 0x000000125e0c7824 */ /* 0x000fc400078e02ff */
[----:B------:R1:W2:Y:S01]  /*1e10*/  @P4 LDG.E.U8 R120, desc[UR8][R8.64] ;  /* 0x0000000808784981 */ /* 0x0002a2000c1e1100 */
[----:B------:R-:W-:Y:S02]  /*1e20*/  ISETP.GT.AND P4, PT, R4, 0x12, PT ;  /* 0x000000120400780c */ /* 0x000fe40003f84270 */
[CC--:B0-----:R-:W-:Y:S02]  /*1e30*/  IADD3 R10, P0, PT, R14.reuse, R2.reuse, RZ ;  /* 0x000000020e0a7210 */ /* 0x0c1fe40007f1e0ff */
[----:B-1----:R-:W-:Y:S02]  /*1e40*/  IADD3 R6, P1, PT, R13, R2, RZ ;  /* 0x000000020d067210 */ /* 0x002fe40007f3e0ff */
[----:B------:R-:W-:Y:S02]  /*1e50*/  PRMT R117, RZ, 0x7610, R117 ;  /* 0x00007610ff757816 */ /* 0x000fe40000000075 */
[----:B------:R-:W-:Y:S02]  /*1e60*/  LEA.HI.X.SX32 R11, R14, R3, 0x1, P0 ;  /* 0x000000030e0b7211 */ /* 0x000fe400000f0eff */
[----:B------:R-:W-:-:S02]  /*1e70*/  PRMT R116, RZ, 0x7610, R116 ;  /* 0x00007610ff747816 */ /* 0x000fc40000000074 */
[C---:B------:R-:W-:Y:S01]  /*1e80*/  IADD3 R8, P0, PT, R12.reuse, R2, RZ ;  /* 0x000000020c087210 */ /* 0x040fe20007f1e0ff */
[----:B------:R0:W2:Y:S01]  /*1e90*/  @P2 LDG.E.U8 R117, desc[UR8][R10.64] ;  /* 0x000000080a752981 */ /* 0x0000a2000c1e1100 */
[-C--:B------:R-:W-:Y:S02]  /*1ea0*/  LEA.HI.X.SX32 R7, R13, R3.reuse, 0x1, P1 ;  /* 0x000000030d077211 */ /* 0x080fe400008f0eff */
[----:B------:R-:W-:Y:S02]  /*1eb0*/  PRMT R114, RZ, 0x7610, R114 ;  /* 0x00007610ff727816 */ /* 0x000fe40000000072 */
[----:B------:R-:W-:Y:S01]  /*1ec0*/  LEA.HI.X.SX32 R9, R12, R3, 0x1, P0 ;  /* 0x000000030c097211 */ /* 0x000fe200000f0eff */
[----:B------:R1:W2:Y:S01]  /*1ed0*/  @P3 LDG.E.U8 R116, desc[UR8][R6.64] ;  /* 0x0000000806743981 */ /* 0x0002a2000c1e1100 */
[----:B------:R-:W-:Y:S01]  /*1ee0*/  ISETP.GT.AND P2, PT, R4, 0x13, PT ;  /* 0x000000130400780c */ /* 0x000fe20003f44270 */
[----:B0-----:R-:W-:Y:S01]  /*1ef0*/  IMAD R11, R94, 0x13, RZ ;  /* 0x000000135e0b7824 */ /* 0x001fe200078e02ff */
[----:B------:R-:W-:Y:S01]  /*1f00*/  ISETP.GT.AND P3, PT, R4, 0x14, PT ;  /* 0x000000140400780c */ /* 0x000fe20003f64270 */
[----:B------:R0:W2:Y:S01]  /*1f10*/  @P4 LDG.E.U8 R114, desc[UR8][R8.64] ;  /* 0x0000000808724981 */ /* 0x0000a2000c1e1100 */
[----:B-1----:R-:W-:-:S02]  /*1f20*/  IMAD R7, R94, 0x14, RZ ;  /* 0x000000145e077824 */ /* 0x002fc400078e02ff */
[-C--:B------:R-:W-:Y:S02]  /*1f30*/  IADD3 R10, P0, PT, R11, R2.reuse, RZ ;  /* 0x000000020b0a7210 */ /* 0x080fe40007f1e0ff */
[----:B------:R-:W-:Y:S02]  /*1f40*/  ISETP.GT.AND P4, PT, R4, 0x15, PT ;  /* 0x000000150400780c */ /* 0x000fe40003f84270 */
[----:B------:R-:W-:Y:S01]  /*1f50*/  IADD3 R6, P1, PT, R7, R2, RZ ;  /* 0x0000000207067210 */ /* 0x000fe20007f3e0ff */
[----:B0-----:R-:W-:Y:S01]  /*1f60*/  IMAD R9, R94, 0x15, RZ ;  /* 0x000000155e097824 */ /* 0x001fe200078e02ff */
[----:B------:R-:W-:Y:S02]  /*1f70*/  PRMT R111, RZ, 0x7610, R111 ;  /* 0x00007610ff6f7816 */ /* 0x000fe4000000006f */
[----:B------:R-:W-:Y:S02]  /*1f80*/  LEA.HI.X.SX32 R11, R11, R3, 0x1, P0 ;  /* 0x000000030b0b7211 */ /* 0x000fe400000f0eff */
[----:B------:R-:W-:-:S02]  /*1f90*/  PRMT R110, RZ, 0x7610, R110 ;  /* 0x00007610ff6e7816 */ /* 0x000fc4000000006e */
[----:B------:R-:W-:Y:S01]  /*1fa0*/  IADD3 R8, P0, PT, R9, R2, RZ ;  /* 0x0000000209087210 */ /* 0x000fe20007f1e0ff */
        /* <DEDUP_REMOVED lines=45> */
[----:B-1----:R-:W-:Y:S01]  /*2280*/  IMAD R7, R94, 0x1d, RZ ;  /* 0x0000001d5e077824 */ /* 0x002fe200078e02ff */
[----:B------:R-:W-:Y:S01]  /*2290*/  ISETP.GT.AND P4, PT, R4, 0x1e, PT ;  /* 0x0000001e0400780c */ /* 0x000fe20003f84270 */
[----:B------:R-:W-:Y:S01]  /*22a0*/  IMAD R11, R94, 0x1e, RZ ;  /* 0x0000001e5e0b7824 */ /* 0x000fe200078e02ff */
[----:B------:R-:W-:-:S02]  /*22b0*/  PRMT R14, RZ, 0x7610, R14 ;  /* 0x00007610ff0e7816 */ /* 0x000fc4000000000e */
[CC--:B------:R-:W-:Y:S02]  /*22c0*/  IADD3 R6, P1, PT, R7.reuse, R2.reuse, RZ ;  /* 0x0000000207067210 */ /* 0x0c0fe40007f3e0ff */
[CC--:B0-----:R-:W-:Y:S02]  /*22d0*/  IADD3 R8, P0, PT, R10.reuse, R2.reuse, RZ ;  /* 0x000000020a087210 */ /* 0x0c1fe40007f1e0ff */
[----:B------:R-:W-:Y:S02]  /*22e0*/  PRMT R12, RZ, 0x7610, R12 ;  /* 0x00007610ff0c7816 */ /* 0x000fe4000000000c */
[-C--:B------:R-:W-:Y:S02]  /*22f0*/  LEA.HI.X.SX32 R9, R10, R3.reuse, 0x1, P0 ;  /* 0x000000030a097211 */ /* 0x080fe400000f0eff */
[-C--:B------:R-:W-:Y:S02]  /*2300*/  LEA.HI.X.SX32 R7, R7, R3.reuse, 0x1, P1 ;  /* 0x0000000307077211 */ /* 0x080fe400008f0eff */
[C---:B------:R-:W-:Y:S01]  /*2310*/  IADD3 R10, P0, PT, R11.reuse, R2, RZ ;  /* 0x000000020b0a7210 */ /* 0x040fe20007f1e0ff */
[----:B------:R0:W2:Y:S03]  /*2320*/  @P2 LDG.E.U8 R14, desc[UR8][R8.64] ;  /* 0x00000008080e2981 */ /* 0x0000a6000c1e1100 */
[----:B------:R-:W-:Y:S01]  /*2330*/  LEA.HI.X.SX32 R11, R11, R3, 0x1, P0 ;  /* 0x000000030b0b7211 */ /* 0x000fe200000f0eff */
[----:B------:R1:W2:Y:S01]  /*2340*/  @P3 LDG.E.U8 R12, desc[UR8][R6.64] ;  /* 0x00000008060c3981 */ /* 0x0002a2000c1e1100 */
[----:B------:R-:W-:-:S02]  /*2350*/  ISETP.GT.AND P3, PT, R4, 0x20, PT ;  /* 0x000000200400780c */ /* 0x000fc40003f64270 */
[----:B0-----:R-:W-:Y:S01]  /*2360*/  PRMT R9, RZ, 0x7610, R9 ;  /* 0x00007610ff097816 */ /* 0x001fe20000000009 */
[C---:B------:R-:W-:Y:S02]  /*2370*/  IMAD.SHL.U32 R8, R94.reuse, 0x20, RZ ;  /* 0x000000205e087824 */ /* 0x040fe400078e00ff */
[----:B-1----:R-:W-:-:S03]  /*2380*/  IMAD R7, R94, 0x1f, RZ ;  /* 0x0000001f5e077824 */ /* 0x002fc600078e02ff */
[----:B------:R0:W2:Y:S01]  /*2390*/  @P4 LDG.E.U8 R9, desc[UR8][R10.64] ;  /* 0x000000080a094981 */ /* 0x0000a2000c1e1100 */
[----:B------:R-:W-:Y:S01]  /*23a0*/  IMAD R6, R94, 0x21, RZ ;  /* 0x000000215e067824 */ /* 0x000fe200078e02ff */
[----:B------:R-:W-:Y:S02]  /*23b0*/  ISETP.GT.AND P4, PT, R4, 0x21, PT ;  /* 0x000000210400780c */ /* 0x000fe40003f84270 */
[CC--:B------:R-:W-:Y:S02]  /*23c0*/  IADD3 R88, P0, PT, R7.reuse, R2.reuse, RZ ;  /* 0x0000000207587210 */ /* 0x0c0fe40007f1e0ff */
[----:B------:R-:W-:Y:S02]  /*23d0*/  IADD3 R84, P1, PT, R8, R2, RZ ;  /* 0x0000000208547210 */ /* 0x000fe40007f3e0ff */
[----:B------:R-:W-:Y:S02]  /*23e0*/  LEA.HI.X.SX32 R89, R7, R3, 0x1, P0 ;  /* 0x0000000307597211 */ /* 0x000fe400000f0eff */
[----:B0-----:R-:W-:-:S02]  /*23f0*/  PRMT R10, RZ, 0x7610, R10 ;  /* 0x00007610ff0a7816 */ /* 0x001fc4000000000a */
[-C--:B------:R-:W-:Y:S02]  /*2400*/  IADD3 R86, P0, PT, R6, R2.reuse, RZ ;  /* 0x0000000206567210 */ /* 0x080fe40007f1e0ff */
[-C--:B------:R-:W-:Y:S02]  /*2410*/  LEA.HI.X.SX32 R85, R8, R3.reuse, 0x1, P1 ;  /* 0x0000000308557211 */ /* 0x080fe400008f0eff */
[----:B------:R-:W-:Y:S02]  /*2420*/  ISETP.GT.AND P2, PT, R4, 0x1f, PT ;  /* 0x0000001f0400780c */ /* 0x000fe40003f44270 */
[----:B------:R-:W-:Y:S01]  /*2430*/  PRMT R83, RZ, 0x7610, R83 ;  /* 0x00007610ff537816 */ /* 0x000fe20000000053 */
[----:B------:R-:W2:Y:S01]  /*2440*/  @P3 LDG.E.U8 R10, desc[UR8][R84.64] ;  /* 0x00000008540a3981 */ /* 0x000ea2000c1e1100 */
[----:B------:R-:W-:Y:S01]  /*2450*/  LEA.HI.X.SX32 R87, R6, R3, 0x1, P0 ;  /* 0x0000000306577211 */ /* 0x000fe200000f0eff */
[----:B------:R-:W-:Y:S01]  /*2460*/  IMAD R11, R94, 0x22, RZ ;  /* 0x000000225e0b7824 */ /* 0x000fe200078e02ff */
[----:B------:R-:W-:Y:S01]  /*2470*/  ISETP.GT.AND P3, PT, R4, 0x23, PT ;  /* 0x000000230400780c */ /* 0x000fe20003f64270 */
[C---:B------:R-:W-:Y:S01]  /*2480*/  IMAD R8, R94.reuse, 0x23, RZ ;  /* 0x000000235e087824 */ /* 0x040fe200078e02ff */
[----:B------:R-:W-:Y:S01]  /*2490*/  PRMT R7, RZ, 0x7610, R7 ;  /* 0x00007610ff077816 */ /* 0x000fe20000000007 */
[----:B------:R0:W2:Y:S01]  /*24a0*/  @P4 LDG.E.U8 R83, desc[UR8][R86.64] ;  /* 0x0000000856534981 */ /* 0x0000a2000c1e1100 */
[----:B------:R-:W-:Y:S01]  /*24b0*/  IADD3 R92, P0, PT, R11, R2, RZ ;  /* 0x000000020b5c7210 */ /* 0x000fe20007f1e0ff */
[----:B------:R-:W-:Y:S01]  /*24c0*/  IMAD R6, R94, 0x24, RZ ;  /* 0x000000245e067824 */ /* 0x000fe200078e02ff */
[----:B------:R-:W-:-:S02]  /*24d0*/  PRMT R91, RZ, 0x7610, R91 ;  /* 0x00007610ff5b7816 */ /* 0x000fc4000000005b */
[----:B------:R1:W2:Y:S01]  /*24e0*/  @P2 LDG.E.U8 R7, desc[UR8][R88.64] ;  /* 0x0000000858072981 */ /* 0x0002a2000c1e1100 */
[----:B------:R-:W-:Y:S02]  /*24f0*/  LEA.HI.X.SX32 R93, R11, R3, 0x1, P0 ;  /* 0x000000030b5d7211 */ /* 0x000fe400000f0eff */
[----:B0-----:R-:W-:Y:S01]  /*2500*/  IADD3 R86, P1, PT, R8, R2, RZ ;  /* 0x0000000208567210 */ /* 0x001fe20007f3e0ff */
[----:B------:R-:W-:-:S03]  /*2510*/  IMAD R11, R94, 0x25, RZ ;  /* 0x000000255e0b7824 */ /* 0x000fc600078e02ff */
[----:B------:R-:W-:Y:S02]  /*2520*/  LEA.HI.X.SX32 R87, R8, R3, 0x1, P1 ;  /* 0x0000000308577211 */ /* 0x000fe400008f0eff */
[----:B-1----:R-:W-:-:S03]  /*2530*/  IADD3 R88, P0, PT, R6, R2, RZ ;  /* 0x0000000206587210 */ /* 0x002fc60007f1e0ff */
[----:B------:R0:W2:Y:S01]  /*2540*/  @P3 LDG.E.U8 R91, desc[UR8][R86.64] ;  /* 0x00000008565b3981 */ /* 0x0000a2000c1e1100 */
[----:B------:R-:W-:Y:S02]  /*2550*/  LEA.HI.X.SX32 R89, R6, R3, 0x1, P0 ;  /* 0x0000000306597211 */ /* 0x000fe400000f0eff */
[----:B------:R-:W-:Y:S02]  /*2560*/  ISETP.GT.AND P2, PT, R4, 0x22, PT ;  /* 0x000000220400780c */ /* 0x000fe40003f44270 */
[----:B0-----:R-:W-:-:S04]  /*2570*/  IADD3 R86, P0, PT, R11, R2, RZ ;  /* 0x000000020b567210 */ /* 0x001fc80007f1e0ff */
[----:B------:R-:W-:Y:S02]  /*2580*/  LEA.HI.X.SX32 R87, R11, R3, 0x1, P0 ;  /* 0x000000030b577211 */ /* 0x000fe400000f0eff */
[----:B------:R-:W0:Y:S01]  /*2590*/  LDC R11, c[0x0][0x3a8] ;  /* 0x0000ea00ff0b7b82 */ /* 0x000e220000000800 */
[----:B------:R-:W-:Y:S02]  /*25a0*/  ISETP.GT.AND P4, PT, R4, 0x24, PT ;  /* 0x000000240400780c */ /* 0x000fe40003f84270 */
[----:B------:R-:W-:Y:S01]  /*25b0*/  PRMT R85, RZ, 0x7610, R85 ;  /* 0x00007610ff557816 */ /* 0x000fe20000000055 */
[----:B------:R-:W-:Y:S01]  /*25c0*/  IMAD R8, R94, 0x26, RZ ;  /* 0x000000265e087824 */ /* 0x000fe200078e02ff */
[----:B------:R-:W-:Y:S02]  /*25d0*/  PRMT R90, RZ, 0x7610, R90 ;  /* 0x00007610ff5a7816 */ /* 0x000fe4000000005a */
[----:B------:R-:W-:Y:S02]  /*25e0*/  ISETP.GT.AND P3, PT, R4, 0x26, PT ;  /* 0x000000260400780c */ /* 0x000fe40003f64270 */
[----:B------:R1:W2:Y:S05]  /*25f0*/  @P2 LDG.E.U8 R85, desc[UR8][R92.64] ;  /* 0x000000085c552981 */ /* 0x0002aa000c1e1100 */
[----:B------:R3:W2:Y:S01]  /*2600*/  @P4 LDG.E.U8 R90, desc[UR8][R88.64] ;  /* 0x00000008585a4981 */ /* 0x0006a2000c1e1100 */
[----:B-1----:R-:W-:-:S04]  /*2610*/  IADD3 R92, P1, PT, R8, R2, RZ ;  /* 0x00000002085c7210 */ /* 0x002fc80007f3e0ff */
[----:B------:R-:W-:Y:S02]  /*2620*/  LEA.HI.X.SX32 R93, R8, R3, 0x1, P1 ;  /* 0x00000003085d7211 */ /* 0x000fe400008f0eff */
[----:B---3--:R-:W-:Y:S01]  /*2630*/  PRMT R88, RZ, 0x7610, R88 ;  /* 0x00007610ff587816 */ /* 0x008fe20000000058 */
[----:B0-----:R-:W-:-:S05]  /*2640*/  IMAD R8, R11, 0x29, RZ ;  /* 0x000000290b087824 */ /* 0x001fca00078e02ff */
[----:B------:R0:W3:Y:S01]  /*2650*/  @P3 LDG.E.U8 R88, desc[UR8][R92.64] ;  /* 0x000000085c583981 */ /* 0x0000e2000c1e1100 */
[----:B------:R-:W-:Y:S02]  /*2660*/  ISETP.GT.AND P3, PT, R4, 0x29, PT ;  /* 0x000000290400780c */ /* 0x000fe40003f64270 */
[----:B------:R-:W-:Y:S02]  /*2670*/  PRMT R84, RZ, 0x7610, R84 ;  /* 0x00007610ff547816 */ /* 0x000fe40000000054 */
[----:B0-----:R-:W-:-:S04]  /*2680*/  IADD3 R92, P1, PT, R8, R2, RZ ;  /* 0x00000002085c7210 */ /* 0x001fc80007f3e0ff */
[----:B------:R-:W-:Y:S02]  /*2690*/  LEA.HI.X.SX32 R93, R8, R3, 0x1, P1 ;  /* 0x00000003085d7211 */ /* 0x000fe400008f0eff */
[----:B------:R-:W-:-:S03]  /*26a0*/  ISETP.GT.AND P2, PT, R4, 0x25, PT ;  /* 0x000000250400780c */ /* 0x000fc60003f44270 */
[----:B------:R0:W2:Y:S01]  /*26b0*/  @P3 LDG.E.U8 R84, desc[UR8][R92.64] ;  /* 0x000000085c543981 */ /* 0x0000a2000c1e1100 */
[----:B------:R-:W-:Y:S01]  /*26c0*/  IMAD R6, R94, 0x27, RZ ;  /* 0x000000275e067824 */ /* 0x000fe200078e02ff */
[----:B------:R-:W-:Y:S02]  /*26d0*/  ISETP.GT.AND P4, PT, R4, 0x27, PT ;  /* 0x000000270400780c */ /* 0x000fe40003f84270 */
[----:B------:R-:W-:Y:S01]  /*26e0*/  PRMT R89, RZ, 0x7610, R89 ;  /* 0x00007610ff597816 */ /* 0x000fe20000000059 */
[----:B0-----:R-:W0:Y:S01]  /*26f0*/  LDC R93, c[0x0][0x3a8] ;  /* 0x0000ea00ff5d7b82 */ /* 0x001e220000000800 */
[----:B------:R-:W-:-:S04]  /*2700*/  IADD3 R94, P0, PT, R6, R2, RZ ;  /* 0x00000002065e7210 */ /* 0x000fc80007f1e0ff */
[----:B------:R1:W2:Y:S01]  /*2710*/  @P2 LDG.E.U8 R89, desc[UR8][R86.64] ;  /* 0x0000000856592981 */ /* 0x0002a2000c1e1100 */
[----:B------:R-:W-:Y:S01]  /*2720*/  LEA.HI.X.SX32 R95, R6, R3, 0x1, P0 ;  /* 0x00000003065f7211 */ /* 0x000fe200000f0eff */
[C---:B------:R-:W-:Y:S01]  /*2730*/  IMAD R6, R11.reuse, 0x28, RZ ;  /* 0x000000280b067824 */ /* 0x040fe200078e02ff */
[----:B-1----:R-:W-:Y:S01]  /*2740*/  PRMT R87, RZ, 0x7610, R87 ;  /* 0x00007610ff577816 */ /* 0x002fe20000000057 */
[----:B------:R-:W-:-:S03]  /*2750*/  IMAD R11, R11, 0x2a, RZ ;  /* 0x0000002a0b0b7824 */ /* 0x000fc600078e02ff */
[-C--:B------:R-:W-:Y:S02]  /*2760*/  IADD3 R96, P0, PT, R6, R2.reuse, RZ ;  /* 0x0000000206607210 */ /* 0x080fe40007f1e0ff */
[----:B------:R1:W2:Y:S01]  /*2770*/  @P4 LDG.E.U8 R87, desc[UR8][R94.64] ;  /* 0x000000085e574981 */ /* 0x0002a2000c1e1100 */
[----:B------:R-:W-:Y:S02]  /*2780*/  ISETP.GT.AND P4, PT, R4, 0x2a, PT ;  /* 0x0000002a0400780c */ /* 0x000fe40003f84270 */
[----:B------:R-:W-:Y:S02]  /*2790*/  LEA.HI.X.SX32 R97, R6, R3, 0x1, P0 ;  /* 0x0000000306617211 */ /* 0x000fe400000f0eff */
[----:B------:R-:W-:Y:S01]  /*27a0*/  PRMT R81, RZ, 0x7610, R81 ;  /* 0x00007610ff517816 */ /* 0x000fe20000000051 */
[----:B0-----:R-:W-:Y:S01]  /*27b0*/  IMAD R8, R93, 0x2c, RZ ;  /* 0x0000002c5d087824 */ /* 0x001fe200078e02ff */
[----:B------:R-:W-:Y:S02]  /*27c0*/  ISETP.GT.AND P3, PT, R4, 0x2c, PT ;  /* 0x0000002c0400780c */ /* 0x000fe40003f64270 */
[----:B-1----:R-:W-:-:S04]  /*27d0*/  IADD3 R94, P0, PT, R11, R2, RZ ;  /* 0x000000020b5e7210 */ /* 0x002fc80007f1e0ff */
[-C--:B------:R-:W-:Y:S02]  /*27e0*/  LEA.HI.X.SX32 R95, R11, R3.reuse, 0x1, P0 ;  /* 0x000000030b5f7211 */ /* 0x080fe400000f0eff */
[----:B------:R-:W-:Y:S01]  /*27f0*/  IADD3 R92, P1, PT, R8, R2, RZ ;  /* 0x00000002085c7210 */ /* 0x000fe20007f3e0ff */
[C---:B------:R-:W-:Y:S01]  /*2800*/  IMAD R6, R93.reuse, 0x2b, RZ ;  /* 0x0000002b5d067824 */ /* 0x040fe200078e02ff */
[----:B------:R-:W-:Y:S01]  /*2810*/  PRMT R13, RZ, 0x7610, R13 ;  /* 0x00007610ff0d7816 */ /* 0x000fe2000000000d */
[----:B------:R0:W2:Y:S01]  /*2820*/  @P4 LDG.E.U8 R81, desc[UR8][R94.64] ;  /* 0x000000085e514981 */ /* 0x0000a2000c1e1100 */
[----:B------:R-:W-:Y:S01]  /*2830*/  ISETP.GT.AND P2, PT, R4, 0x28, PT ;  /* 0x000000280400780c */ /* 0x000fe20003f44270 */
[----:B0-----:R-:W-:Y:S01]  /*2840*/  IMAD R95, R93, 0x2d, RZ ;  /* 0x0000002d5d5f7824 */ /* 0x001fe200078e02ff */
[----:B------:R-:W-:-:S05]  /*2850*/  LEA.HI.X.SX32 R93, R8, R3, 0x1, P1 ;  /* 0x00000003085d7211 */ /* 0x000fca00008f0eff */
[----:B------:R0:W2:Y:S01]  /*2860*/  @P3 LDG.E.U8 R13, desc[UR8][R92.64] ;  /* 0x000000085c0d3981 */ /* 0x0000a2000c1e1100 */
[----:B------:R-:W-:-:S06]  /*2870*/  PRMT R86, RZ, 0x7610, R86 ;  /* 0x00007610ff567816 */ /* 0x000fcc0000000056 */
[----:B------:R1:W2:Y:S01]  /*2880*/  @P2 LDG.E.U8 R86, desc[UR8][R96.64] ;  /* 0x0000000860562981 */ /* 0x0002a2000c1e1100 */
[----:B0-----:R-:W0:Y:S01]  /*2890*/  LDC R92, c[0x0][0x3a8] ;  /* 0x0000ea00ff5c7b82 */ /* 0x001e220000000800 */
[----:B------:R-:W-:Y:S02]  /*28a0*/  ISETP.GT.AND P2, PT, R4, 0x2b, PT ;  /* 0x0000002b0400780c */ /* 0x000fe40003f44270 */
[----:B------:R-:W-:Y:S02]  /*28b0*/  PRMT R15, RZ, 0x7610, R15 ;  /* 0x00007610ff0f7816 */ /* 0x000fe4000000000f */
[----:B-1----:R-:W-:-:S04]  /*28c0*/  IADD3 R96, P0, PT, R6, R2, RZ ;  /* 0x0000000206607210 */ /* 0x002fc80007f1e0ff */
[----:B------:R-:W-:Y:S02]  /*28d0*/  LEA.HI.X.SX32 R97, R6, R3, 0x1, P0 ;  /* 0x0000000306617211 */ /* 0x000fe400000f0eff */
[----:B------:R-:W-:-:S03]  /*28e0*/  IADD3 R94, P0, PT, R95, R2, RZ ;  /* 0x000000025f5e7210 */ /* 0x000fc60007f1e0ff */
[----:B------:R1:W2:Y:S01]  /*28f0*/  @P2 LDG.E.U8 R15, desc[UR8][R96.64] ;  /* 0x00000008600f2981 */ /* 0x0002a2000c1e1100 */
[----:B------:R-:W-:Y:S02]  /*2900*/  ISETP.GT.AND P2, PT, R4, 0x2e, PT ;  /* 0x0000002e0400780c */ /* 0x000fe40003f44270 */
[----:B------:R-:W-:Y:S01]  /*2910*/  LEA.HI.X.SX32 R95, R95, R3, 0x1, P0 ;  /* 0x000000035f5f7211 */ /* 0x000fe200000f0eff */
[----:B0-----:R-:W-:Y:S01]  /*2920*/  IMAD R6, R92, 0x2e, RZ ;  /* 0x0000002e5c067824 */ /* 0x001fe200078e02ff */
[----:B------:R-:W-:-:S04]  /*2930*/  PRMT R8, RZ, 0x7610, R8 ;  /* 0x00007610ff087816 */ /* 0x000fc80000000008 */
[----:B-1----:R-:W-:Y:S02]  /*2940*/  IADD3 R96, P0, PT, R6, R2, RZ ;  /* 0x0000000206607210 */ /* 0x002fe40007f1e0ff */
[----:B------:R-:W-:Y:S02]  /*2950*/  ISETP.GT.AND P4, PT, R4, 0x2d, PT ;  /* 0x0000002d0400780c */ /* 0x000fe40003f84270 */
[----:B------:R-:W-:Y:S02]  /*2960*/  LEA.HI.X.SX32 R97, R6, R3, 0x1, P0 ;  /* 0x0000000306617211 */ /* 0x000fe400000f0eff */
[----:B------:R-:W-:-:S03]  /*2970*/  PRMT R11, RZ, 0x7610, R11 ;  /* 0x00007610ff0b7816 */ /* 0x000fc6000000000b */
[----:B------:R0:W2:Y:S01]  /*2980*/  @P2 LDG.E.U8 R8, desc[UR8][R96.64] ;  /* 0x0000000860082981 */ /* 0x0000a2000c1e1100 */
[----:B------:R-:W-:Y:S01]  /*2990*/  IMAD R93, R92, 0x30, RZ ;  /* 0x000000305c5d7824 */ /* 0x000fe200078e02ff */
[----:B------:R-:W-:-:S04]  /*29a0*/  ISETP.GT.AND P3, PT, R4, 0x30, PT ;  /* 0x000000300400780c */ /* 0x000fc80003f64270 */
[----:B------:R1:W2:Y:S01]  /*29b0*/  @P4 LDG.E.U8 R11, desc[UR8][R94.64] ;  /* 0x000000085e0b4981 */ /* 0x0002a2000c1e1100 */
[----:B0-----:R-:W0:Y:S01]  /*29c0*/  LDC R97, c[0x0][0x3a8] ;  /* 0x0000ea00ff617b82 */ /* 0x001e220000000800 */
[----:B------:R-:W-:Y:S01]  /*29d0*/  ISETP.GT.AND P4, PT, R4, 0x31, PT ;  /* 0x000000310400780c */ /* 0x000fe20003f84270 */
[----:B-1----:R-:W-:Y:S01]  /*29e0*/  IMAD R95, R92, 0x31, RZ ;  /* 0x000000315c5f7824 */ /* 0x002fe200078e02ff */
[----:B------:R-:W-:-:S04]  /*29f0*/  IADD3 R92, P1, PT, R93, R2, RZ ;  /* 0x000000025d5c7210 */ /* 0x000fc80007f3e0ff */
[C---:B------:R-:W-:Y:S02]  /*2a00*/  IADD3 R94, P0, PT, R95.reuse, R2, RZ ;  /* 0x000000025f5e7210 */ /* 0x040fe40007f1e0ff */
[----:B------:R-:W-:Y:S02]  /*2a10*/  PRMT R98, RZ, 0x7610, R98 ;  /* 0x00007610ff627816 */ /* 0x000fe40000000062 */
[----:B------:R-:W-:Y:S02]  /*2a20*/  PRMT R6, RZ, 0x7610, R6 ;  /* 0x00007610ff067816 */ /* 0x000fe40000000006 */
[-C--:B------:R-:W-:Y:S02]  /*2a30*/  LEA.HI.X.SX32 R95, R95, R3.reuse, 0x1, P0 ;  /* 0x000000035f5f7211 */ /* 0x080fe400000f0eff */
[----:B------:R-:W-:-:S03]  /*2a40*/  LEA.HI.X.SX32 R93, R93, R3, 0x1, P1 ;  /* 0x000000035d5d7211 */ /* 0x000fc600008f0eff */
[----:B------:R0:W2:Y:S04]  /*2a50*/  @P4 LDG.E.U8 R98, desc[UR8][R94.64] ;  /* 0x000000085e624981 */ /* 0x0000a8000c1e1100 */
[----:B------:R1:W2:Y:S01]  /*2a60*/  @P3 LDG.E.U8 R6, desc[UR8][R92.64] ;  /* 0x000000085c063981 */ /* 0x0002a2000c1e1100 */
[----:B------:R-:W-:Y:S01]  /*2a70*/  ISETP.GT.AND P3, PT, R4, 0x33, PT ;  /* 0x000000330400780c */ /* 0x000fe20003f64270 */
[----:B0-----:R-:W-:Y:S01]  /*2a80*/  IMAD R95, R97, 0x33, RZ ;  /* 0x00000033615f7824 */ /* 0x001fe200078e02ff */
[----:B------:R-:W-:-:S04]  /*2a90*/  PRMT R101, RZ, 0x7610, R101 ;  /* 0x00007610ff657816 */ /* 0x000fc80000000065 */
[----:B------:R-:W-:-:S04]  /*2aa0*/  IADD3 R94, P1, PT, R95, R2, RZ ;  /* 0x000000025f5e7210 */ /* 0x000fc80007f3e0ff */
[----:B------:R-:W-:-:S05]  /*2ab0*/  LEA.HI.X.SX32 R95, R95, R3, 0x1, P1 ;  /* 0x000000035f5f7211 */ /* 0x000fca00008f0eff */
[----:B------:R0:W2:Y:S01]  /*2ac0*/  @P3 LDG.E.U8 R101, desc[UR8][R94.64] ;  /* 0x000000085e653981 */ /* 0x0000a2000c1e1100 */
[----:B-1----:R-:W-:Y:S01]  /*2ad0*/  IMAD R93, R97, 0x32, RZ ;  /* 0x00000032615d7824 */ /* 0x002fe200078e02ff */
[----:B0-----:R-:W0:Y:S04]  /*2ae0*/  LDC R94, c[0x0][0x3a8] ;  /* 0x0000ea00ff5e7b82 */ /* 0x001e280000000800 */
[----:B------:R-:W-:Y:S01]  /*2af0*/  IADD3 R92, P0, PT, R93, R2, RZ ;  /* 0x000000025d5c7210 */ /* 0x000fe20007f1e0ff */
[----:B------:R-:W-:Y:S01]  /*2b00*/  IMAD R97, R97, 0x34, RZ ;  /* 0x0000003461617824 */ /* 0x000fe200078e02ff */
[C---:B------:R-:W-:Y:S02]  /*2b10*/  ISETP.GT.AND P2, PT, R4.reuse, 0x32, PT ;  /* 0x000000320400780c */ /* 0x040fe40003f44270 */
[----:B------:R-:W-:-:S02]  /*2b20*/  ISETP.GT.AND P4, PT, R4, 0x34, PT ;  /* 0x000000340400780c */ /* 0x000fc40003f84270 */
[-C--:B------:R-:W-:Y:S02]  /*2b30*/  LEA.HI.X.SX32 R93, R93, R3.reuse, 0x1, P0 ;  /* 0x000000035d5d7211 */ /* 0x080fe400000f0eff */
[C---:B------:R-:W-:Y:S02]  /*2b40*/  IADD3 R96, P0, PT, R97.reuse, R2, RZ ;  /* 0x0000000261607210 */ /* 0x040fe40007f1e0ff */
[----:B------:R-:W-:Y:S02]  /*2b50*/  PRMT R100, RZ, 0x7610, R100 ;  /* 0x00007610ff647816 */ /* 0x000fe40000000064 */
[----:B------:R-:W-:Y:S02]  /*2b60*/  PRMT R103, RZ, 0x7610, R103 ;  /* 0x00007610ff677816 */ /* 0x000fe40000000067 */
[----:B------:R-:W-:Y:S02]  /*2b70*/  LEA.HI.X.SX32 R97, R97, R3, 0x1, P0 ;  /* 0x0000000361617211 */ /* 0x000fe400000f0eff */
[----:B------:R-:W-:Y:S01]  /*2b80*/  ISETP.GT.AND P3, PT, R4, 0x36, PT ;  /* 0x000000360400780c */ /* 0x000fe20003f64270 */
[----:B------:R1:W2:Y:S04]  /*2b90*/  @P2 LDG.E.U8 R100, desc[UR8][R92.64] ;  /* 0x000000085c642981 */ /* 0x0002a8000c1e1100 */
[----:B------:R0:W2:Y:S02]  /*2ba0*/  @P4 LDG.E.U8 R103, desc[UR8][R96.64] ;  /* 0x0000000860674981 */ /* 0x0000a4000c1e1100 */
[----:B0-----:R-:W-:-:S02]  /*2bb0*/  IMAD R95, R94, 0x36, RZ ;  /* 0x000000365e5f7824 */ /* 0x001fc400078e02ff */
[C---:B-1----:R-:W-:Y:S02]  /*2bc0*/  IMAD R93, R94.reuse, 0x35, RZ ;  /* 0x000000355e5d7824 */ /* 0x042fe400078e02ff */
[----:B------:R-:W-:Y:S01]  /*2bd0*/  IMAD R97, R94, 0x37, RZ ;  /* 0x000000375e617824 */ /* 0x000fe200078e02ff */
[C---:B------:R-:W-:Y:S02]  /*2be0*/  IADD3 R94, P1, PT, R95.reuse, R2, RZ ;  /* 0x000000025f5e7210 */ /* 0x040fe40007f3e0ff */
[----:B------:R-:W-:Y:S02]  /*2bf0*/  PRMT R107, RZ, 0x7610, R107 ;  /* 0x00007610ff6b7816 */ /* 0x000fe4000000006b */
[----:B------:R-:W-:-:S05]  /*2c00*/  LEA.HI.X.SX32 R95, R95, R3, 0x1, P1 ;  /* 0x000000035f5f7211 */ /* 0x000fca00008f0eff */
[----:B------:R0:W3:Y:S02]  /*2c10*/  @P3 LDG.E.U8 R107, desc[UR8][R94.64] ;  /* 0x000000085e6b3981 */ /* 0x0000e4000c1e1100 */
[----:B0-----:R-:W0:Y:S01]  /*2c20*/  LDC R94, c[0x0][0x3a8] ;  /* 0x0000ea00ff5e7b82 */ /* 0x001e220000000800 */
[CC--:B------:R-:W-:Y:S02]  /*2c30*/  IADD3 R92, P0, PT, R93.reuse, R2.reuse, RZ ;  /* 0x000000025d5c7210 */ /* 0x0c0fe40007f1e0ff */
[C---:B------:R-:W-:Y:S02]  /*2c40*/  ISETP.GT.AND P2, PT, R4.reuse, 0x35, PT ;  /* 0x000000350400780c */ /* 0x040fe40003f44270 */
[----:B------:R-:W-:Y:S02]  /*2c50*/  ISETP.GT.AND P4, PT, R4, 0x37, PT ;  /* 0x000000370400780c */ /* 0x000fe40003f84270 */
[----:B------:R-:W-:Y:S02]  /*2c60*/  LEA.HI.X.SX32 R93, R93, R3, 0x1, P0 ;  /* 0x000000035d5d7211 */ /* 0x000fe400000f0eff */
[----:B------:R-:W-:-:S02]  /*2c70*/  IADD3 R96, P0, PT, R97, R2, RZ ;  /* 0x0000000261607210 */ /* 0x000fc40007f1e0ff */
[----:B------:R-:W-:Y:S02]  /*2c80*/  PRMT R106, RZ, 0x7610, R106 ;  /* 0x00007610ff6a7816 */ /* 0x000fe4000000006a */
[----:B------:R-:W-:Y:S02]  /*2c90*/  PRMT R109, RZ, 0x7610, R109 ;  /* 0x00007610ff6d7816 */ /* 0x000fe4000000006d */
[----:B------:R-:W-:Y:S02]  /*2ca0*/  LEA.HI.X.SX32 R97, R97, R3, 0x1, P0 ;  /* 0x0000000361617211 */ /* 0x000fe400000f0eff */
[----:B------:R-:W-:Y:S01]  /*2cb0*/  ISETP.GT.AND P3, PT, R4, 0x39, PT ;  /* 0x000000390400780c */ /* 0x000fe20003f64270 */
[----:B------:R1:W3:Y:S04]  /*2cc0*/  @P2 LDG.E.U8 R106, desc[UR8][R92.64] ;  /* 0x000000085c6a2981 */ /* 0x0002e8000c1e1100 */
[----:B------:R0:W3:Y:S02]  /*2cd0*/  @P4 LDG.E.U8 R109, desc[UR8][R96.64] ;  /* 0x00000008606d4981 */ /* 0x0000e4000c1e1100 */
        /* <DEDUP_REMOVED lines=8> */
[C---:B------:R-:W-:Y:S02]  /*2d60*/  ISETP.GT.AND P2, PT, R4.reuse, 0x38, PT ;  /* 0x000000380400780c */ /* 0x040fe40003f44270 */
[C---:B------:R-:W-:Y:S02]  /*2d70*/  IADD3 R92, P0, PT, R93.reuse, R2, RZ ;  /* 0x000000025d5c7210 */ /* 0x040fe40007f1e0ff */
[----:B------:R-:W-:Y:S02]  /*2d80*/  PRMT R112, RZ, 0x7610, R112 ;  /* 0x00007610ff707816 */ /* 0x000fe40000000070 */
[----:B------:R-:W-:Y:S02]  /*2d90*/  LEA.HI.X.SX32 R93, R93, R3, 0x1, P0 ;  /* 0x000000035d5d7211 */ /* 0x000fe400000f0eff */
[----:B------:R-:W-:-:S02]  /*2da0*/  ISETP.GT.AND P4, PT, R4, 0x3a, PT ;  /* 0x0000003a0400780c */ /* 0x000fc40003f84270 */
[----:B------:R-:W-:-:S03]  /*2db0*/  IADD3 R96, P0, PT, R97, R2, RZ ;  /* 0x0000000261607210 */ /* 0x000fc60007f1e0ff */
[----:B------:R0:W3:Y:S01]  /*2dc0*/  @P2 LDG.E.U8 R112, desc[UR8][R92.64] ;  /* 0x000000085c702981 */ /* 0x0000e2000c1e1100 */
[----:B------:R-:W-:Y:S02]  /*2dd0*/  ISETP.GT.AND P2, PT, R4, 0x3b, PT ;  /* 0x0000003b0400780c */ /* 0x000fe40003f44270 */
[----:B------:R-:W-:Y:S02]  /*2de0*/  PRMT R115, RZ, 0x7610, R115 ;  /* 0x00007610ff737816 */ /* 0x000fe40000000073 */
[----:B------:R-:W-:Y:S01]  /*2df0*/  LEA.HI.X.SX32 R97, R97, R3, 0x1, P0 ;  /* 0x0000000361617211 */ /* 0x000fe200000f0eff */
[----:B0-----:R-:W-:Y:S01]  /*2e00*/  IMAD R93, R94, 0x3b, RZ ;  /* 0x0000003b5e5d7824 */ /* 0x001fe200078e02ff */
[----:B------:R-:W-:Y:S01]  /*2e10*/  ISETP.GT.AND P3, PT, R4, 0x3c, PT ;  /* 0x0000003c0400780c */ /* 0x000fe20003f64270 */
[----:B------:R-:W-:Y:S02]  /*2e20*/  IMAD R95, R94, 0x3c, RZ ;  /* 0x0000003c5e5f7824 */ /* 0x000fe400078e02ff */
[----:B------:R0:W3:Y:S01]  /*2e30*/  @P4 LDG.E.U8 R115, desc[UR8][R96.64] ;  /* 0x0000000860734981 */ /* 0x0000e2000c1e1100 */
[----:B------:R-:W-:-:S02]  /*2e40*/  IADD3 R92, P0, PT, R93, R2, RZ ;  /* 0x000000025d5c7210 */ /* 0x000fc40007f1e0ff */
[----:B------:R-:W-:Y:S02]  /*2e50*/  PRMT R118, RZ, 0x7610, R118 ;  /* 0x00007610ff767816 */ /* 0x000fe40000000076 */
[----:B------:R-:W-:Y:S01]  /*2e60*/  LEA.HI.X.SX32 R93, R93, R3, 0x1, P0 ;  /* 0x000000035d5d7211 */ /* 0x000fe200000f0eff */
[----:B0-----:R-:W-:Y:S01]  /*2e70*/  IMAD R97, R94, 0x3d, RZ ;  /* 0x0000003d5e617824 */ /* 0x001fe200078e02ff */
[----:B------:R-:W-:-:S03]  /*2e80*/  IADD3 R94, P1, PT, R95, R2, RZ ;  /* 0x000000025f5e7210 */ /* 0x000fc60007f3e0ff */
[----:B------:R-:W3:Y:S01]  /*2e90*/  @P2 LDG.E.U8 R118, desc[UR8][R92.64] ;  /* 0x000000085c762981 */ /* 0x000ee2000c1e1100 */
        /* <DEDUP_REMOVED lines=8> */
[----:B------:R-:W-:-:S05]  /*2f20*/  ISETP.GT.AND P3, PT, R4, 0x3e, PT ;  /* 0x0000003e0400780c */ /* 0x000fca0003f64270 */
[----:B------:R1:W3:Y:S01]  /*2f30*/  @P4 LDG.E.U8 R121, desc[UR8][R96.64] ;  /* 0x0000000860794981 */ /* 0x0002e2000c1e1100 */
[C---:B0-----:R-:W-:Y:S02]  /*2f40*/  IMAD R93, R94.reuse, 0x3e, RZ ;  /* 0x0000003e5e5d7824 */ /* 0x041fe400078e02ff */
[C---:B------:R-:W-:Y:S02]  /*2f50*/  IMAD R95, R94.reuse, 0x2f, RZ ;  /* 0x0000002f5e5f7824 */ /* 0x040fe400078e02ff */
[----:B-1----:R-:W-:Y:S01]  /*2f60*/  IMAD R97, R94, 0x3f, RZ ;  /* 0x0000003f5e617824 */ /* 0x002fe200078e02ff */
[-C--:B------:R-:W-:Y:S02]  /*2f70*/  IADD3 R92, P0, PT, R93, R2.reuse, RZ ;  /* 0x000000025d5c7210 */ /* 0x080fe40007f1e0ff */
[----:B------:R-:W-:Y:S02]  /*2f80*/  IADD3 R94, P1, PT, R95, R2, RZ ;  /* 0x000000025f5e7210 */ /* 0x000fe40007f3e0ff */
[----:B------:R-:W-:-:S02]  /*2f90*/  LEA.HI.X.SX32 R93, R93, R3, 0x1, P0 ;  /* 0x000000035d5d7211 */ /* 0x000fc400000f0eff */
[----:B------:R-:W-:Y:S01]  /*2fa0*/  IADD3 R96, P0, PT, R97, R2, RZ ;  /* 0x0000000261607210 */ /* 0x000fe20007f1e0ff */
[----:B------:R0:W-:Y:S01]  /*2fb0*/  STL [R1+0x128], R2 ;  /* 0x0001280201007387 */ /* 0x0001e20000100800 */
[-C--:B------:R-:W-:Y:S02]  /*2fc0*/  LEA.HI.X.SX32 R95, R95, R3.reuse, 0x1, P1 ;  /* 0x000000035f5f7211 */ /* 0x080fe400008f0eff */
[----:B------:R-:W-:Y:S01]  /*2fd0*/  LEA.HI.X.SX32 R97, R97, R3, 0x1, P0 ;  /* 0x0000000361617211 */ /* 0x000fe200000f0eff */
[----:B------:R1:W-:Y:S01]  /*2fe0*/  STL [R1+0x12c], R3 ;  /* 0x00012c0301007387 */ /* 0x0003e20000100800 */
[C---:B------:R-:W-:Y:S02]  /*2ff0*/  ISETP.GT.AND P2, PT, R4.reuse, 0x2f, PT ;  /* 0x0000002f0400780c */ /* 0x040fe40003f44270 */
[----:B------:R-:W-:Y:S02]  /*3000*/  ISETP.GT.AND P4, PT, R4, 0x3f, PT ;  /* 0x0000003f0400780c */ /* 0x000fe40003f84270 */
[----:B------:R-:W-:Y:S01]  /*3010*/  PRMT R124, RZ, 0x7610, R124 ;  /* 0x00007610ff7c7816 */ /* 0x000fe2000000007c */
[----:B0-----:R-:W0:Y:S01]  /*3020*/  S2R R2, SR_TID.X ;  /* 0x0000000000027919 */ /* 0x001e220000002100 */
[----:B-1----:R-:W1:Y:S01]  /*3030*/  S2R R3, SR_TID.X ;  /* 0x0000000000037919 */ /* 0x002e620000002100 */
[----:B------:R-:W-:-:S03]  /*3040*/  PRMT R125, RZ, 0x7610, R125 ;  /* 0x00007610ff7d7816 */ /* 0x000fc6000000007d */
[----:B------:R4:W3:Y:S04]  /*3050*/  @P3 LDG.E.U8 R124, desc[UR8][R92.64] ;  /* 0x000000085c7c3981 */ /* 0x0008e8000c1e1100 */
[----:B------:R-:W3:Y:S01]  /*3060*/  @P2 LDG.E.U8 R125, desc[UR8][R94.64] ;  /* 0x000000085e7d2981 */ /* 0x000ee2000c1e1100 */
[----:B----4-:R-:W-:-:S06]  /*3070*/  PRMT R92, RZ, 0x7610, R92 ;  /* 0x00007610ff5c7816 */ /* 0x010fcc000000005c */
[----:B------:R0:W4:Y:S04]  /*3080*/  @P4 LDG.E.U8 R92, desc[UR8][R96.64] ;  /* 0x00000008605c4981 */ /* 0x000128000c1e1100 */
[----:B------:R1:W-:Y:S01]  /*3090*/  STL [R1+0x130], R4 ;  /* 0x0001300401007387 */ /* 0x0003e20000100800 */
[----:B0-----:R-:W-:Y:S02]  /*30a0*/  LOP3.LUT R96, R2, 0x1ff, RZ, 0xc0, !PT ;  /* 0x000001ff02607812 */ /* 0x001fe400078ec0ff */
[C---:B-1----:R-:W-:Y:S02]  /*30b0*/  LOP3.LUT R93, R3.reuse, 0x3f, RZ, 0xc0, !PT ;  /* 0x0000003f035d7812 */ /* 0x042fe400078ec0ff */
[----:B------:R-:W-:Y:S01]  /*30c0*/  LOP3.LUT R97, R3, 0x1ff, RZ, 0xc0, !PT ;  /* 0x000001ff03617812 */ /* 0x000fe200078ec0ff */
[----:B------:R-:W-:Y:S01]  /*30d0*/  BAR.SYNC.DEFER_BLOCKING 0x0 ;  /* 0x0000000000007b1d */ /* 0x000fe20000010000 */
[----:B------:R-:W-:-:S02]  /*30e0*/  ISETP.GE.AND P0, PT, R93, R4, PT ;  /* 0x000000045d00720c */ /* 0x000fc40003f06270 */
[C---:B------:R-:W-:Y:S02]  /*30f0*/  LOP3.LUT R4, R96.reuse, 0x8, RZ, 0x3c, !PT ;  /* 0x0000000860047812 */ /* 0x040fe400078e3cff */
[C---:B------:R-:W-:Y:S02]  /*3100*/  LOP3.LUT R2, R96.reuse, 0x10, RZ, 0x3c, !PT ;  /* 0x0000001060027812 */ /* 0x040fe400078e3cff */
[----:B------:R-:W-:Y:S01]  /*3110*/  LOP3.LUT R96, R96, 0x18, RZ, 0x3c, !PT ;  /* 0x0000001860607812 */ /* 0x000fe200078e3cff */
[----:B------:R-:W-:Y:S04]  /*3120*/  STS.U8 [R97+UR5], R50 ;  /* 0x0000003261007988 */ /* 0x000fe80008000005 */
[----:B--2---:R-:W-:Y:S04]  /*3130*/  STS.U8 [R97+UR5+0x2000], R117 ;  /* 0x0020007561007988 */ /* 0x004fe80008000005 */
[----:B------:R-:W-:Y:S04]  /*3140*/  STS.U8 [R97+UR5+0x4000], R10 ;  /* 0x0040000a61007988 */ /* 0x000fe80008000005 */
[----:B------:R-:W-:Y:S04]  /*3150*/  STS.U8 [R97+UR5+0x6000], R6 ;  /* 0x0060000661007988 */ /* 0x000fe80008000005 */
[----:B------:R-:W-:Y:S04]  /*3160*/  STS.U8 [R4+UR5+0x200], R51 ;  /* 0x0002003304007988 */ /* 0x000fe80008000005 */
[----:B------:R-:W-:Y:S04]  /*3170*/  STS.U8 [R4+UR5+0x2200], R116 ;  /* 0x0022007404007988 */ /* 0x000fe80008000005 */
[----:B------:R-:W-:Y:S04]  /*3180*/  STS.U8 [R4+UR5+0x4200], R83 ;  /* 0x0042005304007988 */ /* 0x000fe80008000005 */
[----:B------:R0:W-:Y:S04]  /*3190*/  STS.U8 [R4+UR5+0x6200], R98 ;  /* 0x0062006204007988 */ /* 0x0001e80008000005 */
[----:B------:R-:W-:Y:S04]  /*31a0*/  STS.U8 [R2+UR5+0x400], R52 ;  /* 0x0004003402007988 */ /* 0x000fe80008000005 */
[----:B------:R-:W-:Y:S01]  /*31b0*/  STS.U8 [R2+UR5+0x2400], R114 ;  /* 0x0024007202007988 */ /* 0x000fe20008000005 */
[----:B0-----:R-:W0:Y:S03]  /*31c0*/  S2R R4, SR_TID.X ;  /* 0x0000000000047919 */ /* 0x001e260000002100 */
[----:B------:R-:W-:Y:S04]  /*31d0*/  STS.U8 [R2+UR5+0x4400], R85 ;  /* 0x0044005502007988 */ /* 0x000fe80008000005 */
[----:B------:R-:W-:Y:S04]  /*31e0*/  STS.U8 [R2+UR5+0x6400], R100 ;  /* 0x0064006402007988 */ /* 0x000fe80008000005 */
[----:B------:R-:W-:Y:S04]  /*31f0*/  STS.U8 [R96+UR5+0x600], R53 ;  /* 0x0006003560007988 */ /* 0x000fe80008000005 */
[----:B------:R-:W-:Y:S04]  /*3200*/  STS.U8 [R96+UR5+0x2600], R111 ;  /* 0x0026006f60007988 */ /* 0x000fe80008000005 */
[----:B------:R-:W-:Y:S04]  /*3210*/  STS.U8 [R96+UR5+0x4600], R91 ;  /* 0x0046005b60007988 */ /* 0x000fe80008000005 */
[----:B------:R1:W-:Y:S01]  /*3220*/  STS.U8 [R96+UR5+0x6600], R101 ;  /* 0x0066006560007988 */ /* 0x0003e20008000005 */
[----:B------:R-:W-:-:S03]  /*3230*/  LOP3.LUT R3, R3, 0x1ff, RZ, 0xc0, !PT ;  /* 0x000001ff03037812 */ /* 0x000fc600078ec0ff */
[----:B------:R-:W2:Y:S01]  /*3240*/  LDL.LU R50, [R1+0x170] ;  /* 0x0001700001327983 */ /* 0x000ea20000300800 */
[----:B0-----:R-:W-:-:S03]  /*3250*/  LOP3.LUT R4, R4, 0x1ff, RZ, 0xc0, !PT ;  /* 0x000001ff04047812 */ /* 0x001fc600078ec0ff */
[----:B------:R-:W2:Y:S01]  /*3260*/  LDL.LU R51, [R1+0x16c] ;  /* 0x00016c0001337983 */ /* 0x000ea20000300800 */
[----:B-1----:R-:W0:Y:S01]  /*3270*/  S2R R96, SR_TID.X ;  /* 0x0000000000607919 */ /* 0x002e220000002100 */
[C---:B------:R-:W-:Y:S02]  /*3280*/  LOP3.LUT R2, R4.reuse, 0x20, RZ, 0x3c, !PT ;  /* 0x0000002004027812 */ /* 0x040fe400078e3cff */
[----:B------:R-:W-:Y:S01]  /*3290*/  LOP3.LUT R6, R4, 0x28, RZ, 0x3c, !PT ;  /* 0x0000002804067812 */ /* 0x000fe200078e3cff */
[----:B------:R-:W2:Y:S04]  /*32a0*/  LDL.LU R52, [R1+0x168] ;  /* 0x0001680001347983 */ /* 0x000ea80000300800 */
[----:B------:R-:W-:Y:S04]  /*32b0*/  STS.U8 [R2+UR5+0x800], R54 ;  /* 0x0008003602007988 */ /* 0x000fe80008000005 */
[----:B------:R-:W-:Y:S04]  /*32c0*/  STS.U8 [R2+UR5+0x2800], R110 ;  /* 0x0028006e02007988 */ /* 0x000fe80008000005 */
[----:B------:R-:W-:Y:S04]  /*32d0*/  STS.U8 [R2+UR5+0x4800], R90 ;  /* 0x0048005a02007988 */ /* 0x000fe80008000005 */
[----:B------:R1:W-:Y:S04]  /*32e0*/  STS.U8 [R2+UR5+0x6800], R103 ;  /* 0x0068006702007988 */ /* 0x0003e80008000005 */
[----:B------:R-:W-:Y:S01]  /*32f0*/  STS.U8 [R6+UR5+0xa00], R55 ;  /* 0x000a003706007988 */ /* 0x000fe20008000005 */
[----:B0-----:R-:W-:-:S03]  /*3300*/  LOP3.LUT R4, R96, 0x1ff, RZ, 0xc0, !PT ;  /* 0x000001ff60047812 */ /* 0x001fc600078ec0ff */
[----:B------:R-:W-:Y:S01]  /*3310*/  STS.U8 [R6+UR5+0x2a00], R108 ;  /* 0x002a006c06007988 */ /* 0x000fe20008000005 */
[----:B-1----:R-:W-:-:S03]  /*3320*/  LOP3.LUT R2, R4, 0x30, RZ, 0x3c, !PT ;  /* 0x0000003004027812 */ /* 0x002fc600078e3cff */
[----:B------:R-:W-:Y:S04]  /*3330*/  STS.U8 [R6+UR5+0x4a00], R89 ;  /* 0x004a005906007988 */ /* 0x000fe80008000005 */
[----:B---3--:R0:W-:Y:S04]  /*3340*/  STS.U8 [R6+UR5+0x6a00], R106 ;  /* 0x006a006a06007988 */ /* 0x0081e80008000005 */
[----:B------:R-:W-:Y:S04]  /*3350*/  STS.U8 [R2+UR5+0xc00], R72 ;  /* 0x000c004802007988 */ /* 0x000fe80008000005 */
[----:B------:R-:W-:Y:S01]  /*3360*/  STS.U8 [R2+UR5+0x2c00], R105 ;  /* 0x002c006902007988 */ /* 0x000fe20008000005 */
[----:B0-----:R-:W-:-:S03]  /*3370*/  LOP3.LUT R6, R4, 0x38, RZ, 0x3c, !PT ;  /* 0x0000003804067812 */ /* 0x001fc600078e3cff */
[----:B------:R-:W-:Y:S04]  /*3380*/  STS.U8 [R2+UR5+0x4c00], R88 ;  /* 0x004c005802007988 */ /* 0x000fe80008000005 */
[----:B------:R0:W-:Y:S04]  /*3390*/  STS.U8 [R2+UR5+0x6c00], R107 ;  /* 0x006c006b02007988 */ /* 0x0001e80008000005 */
[----:B------:R-:W-:Y:S01]  /*33a0*/  STS.U8 [R6+UR5+0xe00], R73 ;  /* 0x000e004906007988 */ /* 0x000fe20008000005 */
[----:B------:R-:W-:-:S03]  /*33b0*/  LOP3.LUT R96, R96, 0x1ff, RZ, 0xc0, !PT ;  /* 0x000001ff60607812 */ /* 0x000fc600078ec0ff */
[----:B------:R-:W-:Y:S01]  /*33c0*/  STS.U8 [R6+UR5+0x2e00], R104 ;  /* 0x002e006806007988 */ /* 0x000fe20008000005 */
[----:B0-----:R-:W-:-:S03]  /*33d0*/  LOP3.LUT R2, R4, 0x40, RZ, 0x3c, !PT ;  /* 0x0000004004027812 */ /* 0x001fc600078e3cff */
[----:B------:R-:W-:Y:S01]  /*33e0*/  STS.U8 [R6+UR5+0x4e00], R87 ;  /* 0x004e005706007988 */ /* 0x000fe20008000005 */
[----:B------:R-:W-:-:S03]  /*33f0*/  LOP3.LUT R4, R4, 0x48, RZ, 0x3c, !PT ;  /* 0x0000004804047812 */ /* 0x000fc600078e3cff */
[----:B------:R-:W-:Y:S04]  /*3400*/  STS.U8 [R6+UR5+0x6e00], R109 ;  /* 0x006e006d06007988 */ /* 0x000fe80008000005 */
[----:B------:R-:W-:Y:S04]  /*3410*/  STS.U8 [R2+UR5+0x1000], R74 ;  /* 0x0010004a02007988 */ /* 0x000fe80008000005 */
[----:B------:R-:W-:Y:S04]  /*3420*/  STS.U8 [R2+UR5+0x3000], R102 ;  /* 0x0030006602007988 */ /* 0x000fe80008000005 */
[----:B------:R-:W-:Y:S04]  /*3430*/  STS.U8 [R2+UR5+0x5000], R86 ;  /* 0x0050005602007988 */ /* 0x000fe80008000005 */
[----:B------:R0:W-:Y:S04]  /*3440*/  STS.U8 [R2+UR5+0x7000], R112 ;  /* 0x0070007002007988 */ /* 0x0001e80008000005 */
[----:B------:R-:W-:Y:S04]  /*3450*/  STS.U8 [R4+UR5+0x1200], R75 ;  /* 0x0012004b04007988 */ /* 0x000fe80008000005 */
[----:B------:R-:W-:Y:S01]  /*3460*/  STS.U8 [R4+UR5+0x3200], R99 ;  /* 0x0032006304007988 */ /* 0x000fe20008000005 */
[----:B0-----:R-:W-:-:S03]  /*3470*/  LOP3.LUT R2, R96, 0x50, RZ, 0x3c, !PT ;  /* 0x0000005060027812 */ /* 0x001fc600078e3cff */
[----:B------:R-:W-:Y:S04]  /*3480*/  STS.U8 [R4+UR5+0x5200], R84 ;  /* 0x0052005404007988 */ /* 0x000fe80008000005 */
[----:B------:R0:W-:Y:S04]  /*3490*/  STS.U8 [R4+UR5+0x7200], R113 ;  /* 0x0072007104007988 */ /* 0x0001e80008000005 */
[----:B------:R-:W-:Y:S04]  /*34a0*/  STS.U8 [R2+UR5+0x1400], R76 ;  /* 0x0014004c02007988 */ /* 0x000fe80008000005 */
[----:B------:R-:W3:Y:S01]  /*34b0*/  LDL.LU R53, [R1+0x164] ;  /* 0x0001640001357983 */ /* 0x000ee20000300800 */
[----:B0-----:R-:W-:-:S03]  /*34c0*/  LOP3.LUT R4, R96, 0x58, RZ, 0x3c, !PT ;  /* 0x0000005860047812 */ /* 0x001fc600078e3cff */
[----:B------:R-:W-:Y:S04]  /*34d0*/  STS.U8 [R2+UR5+0x3400], R82 ;  /* 0x0034005202007988 */ /* 0x000fe80008000005 */
[----:B------:R-:W3:Y:S04]  /*34e0*/  LDL.LU R54, [R1+0x160] ;  /* 0x0001600001367983 */ /* 0x000ee80000300800 */
[----:B------:R-:W-:Y:S04]  /*34f0*/  STS.U8 [R2+UR5+0x5400], R81 ;  /* 0x0054005102007988 */ /* 0x000fe80008000005 */
[----:B------:R-:W3:Y:S04]  /*3500*/  LDL.LU R55, [R1+0x15c] ;  /* 0x00015c0001377983 */ /* 0x000ee80000300800 */
[----:B------:R0:W-:Y:S04]  /*3510*/  STS.U8 [R2+UR5+0x7400], R115 ;  /* 0x0074007302007988 */ /* 0x0001e80008000005 */
[----:B------:R-:W2:Y:S04]  /*3520*/  LDL.LU R72, [R1+0x158] ;  /* 0x0001580001487983 */ /* 0x000ea80000300800 */
[----:B------:R-:W2:Y:S01]  /*3530*/  LDL.LU R73, [R1+0x154] ;  /* 0x0001540001497983 */ /* 0x000ea20000300800 */
[----:B0-----:R-:W-:-:S03]  /*3540*/  LOP3.LUT R2, R3, 0x60, RZ, 0x3c, !PT ;  /* 0x0000006003027812 */ /* 0x001fc600078e3cff */
[----:B------:R0:W-:Y:S01]  /*3550*/  STS.U8 [R4+UR5+0x1600], R77 ;  /* 0x0016004d04007988 */ /* 0x0001e20008000005 */
[----:B------:R-:W-:-:S03]  /*3560*/  LOP3.LUT R6, R3, 0x68, RZ, 0x3c, !PT ;  /* 0x0000006803067812 */ /* 0x000fc600078e3cff */
[----:B------:R-:W2:Y:S04]  /*3570*/  LDL.LU R74, [R1+0x150] ;  /* 0x00015000014a7983 */ /* 0x000ea80000300800 */
[----:B------:R-:W-:Y:S04]  /*3580*/  STS.U8 [R4+UR5+0x3600], R80 ;  /* 0x0036005004007988 */ /* 0x000fe80008000005 */
[----:B------:R-:W2:Y:S04]  /*3590*/  LDL.LU R75, [R1+0x14c] ;  /* 0x00014c00014b7983 */ /* 0x000ea80000300800 */
[----:B------:R-:W-:Y:S04]  /*35a0*/  STS.U8 [R4+UR5+0x5600], R15 ;  /* 0x0056000f04007988 */ /* 0x000fe80008000005 */
[----:B------:R-:W2:Y:S04]  /*35b0*/  LDL.LU R76, [R1+0x148] ;  /* 0x00014800014c7983 */ /* 0x000ea80000300800 */
[----:B------:R-:W-:Y:S04]  /*35c0*/  STS.U8 [R4+UR5+0x7600], R118 ;  /* 0x0076007604007988 */ /* 0x000fe80008000005 */
[----:B0-----:R-:W2:Y:S04]  /*35d0*/  LDL.LU R77, [R1+0x144] ;  /* 0x00014400014d7983 */ /* 0x001ea80000300800 */
[----:B------:R0:W-:Y:S04]  /*35e0*/  STS.U8 [R2+UR5+0x1800], R78 ;  /* 0x0018004e02007988 */ /* 0x0001e80008000005 */
[----:B------:R-:W-:Y:S04]  /*35f0*/  STS.U8 [R2+UR5+0x3800], R14 ;  /* 0x0038000e02007988 */ /* 0x000fe80008000005 */
[----:B------:R-:W-:Y:S04]  /*3600*/  STS.U8 [R2+UR5+0x5800], R13 ;  /* 0x0058000d02007988 */ /* 0x000fe80008000005 */
[----:B0-----:R-:W2:Y:S04]  /*3610*/  LDL.LU R78, [R1+0x140] ;  /* 0x00014000014e7983 */ /* 0x001ea80000300800 */
[----:B------:R-:W2:Y:S04]  /*3620*/  LDL R10, [R1+0x90] ;  /* 0x00009000010a7983 */ /* 0x000ea80000100800 */
[----:B------:R-:W-:Y:S04]  /*3630*/  STS.U8 [R2+UR5+0x7800], R119 ;  /* 0x0078007702007988 */ /* 0x000fe80008000005 */
[----:B------:R-:W3:Y:S04]  /*3640*/  LDL R15, [R1+0x88] ;  /* 0x00008800010f7983 */ /* 0x000ee80000100800 */
[----:B------:R-:W3:Y:S04]  /*3650*/  LDL R4, [R1+0x84] ;  /* 0x0000840001047983 */ /* 0x000ee80000100800 */
[----:B------:R0:W-:Y:S04]  /*3660*/  STS.U8 [R6+UR5+0x1a00], R79 ;  /* 0x001a004f06007988 */ /* 0x0001e80008000005 */
[----:B0-----:R-:W3:Y:S04]  /*3670*/  LDL.LU R79, [R1+0x13c] ;  /* 0x00013c00014f7983 */ /* 0x001ee80000300800 */
[----:B------:R-:W3:Y:S01]  /*3680*/  LDL R3, [R1+0x8c] ;  /* 0x00008c0001037983 */ /* 0x000ee20000100800 */
[----:B------:R-:W-:-:S03]  /*3690*/  LOP3.LUT R2, R97, 0x70, RZ, 0x3c, !PT ;  /* 0x0000007061027812 */ /* 0x000fc600078e3cff */
[----:B------:R-:W-:Y:S01]  /*36a0*/  STS.U8 [R6+UR5+0x3a00], R12 ;  /* 0x003a000c06007988 */ /* 0x000fe20008000005 */
[----:B------:R-:W-:-:S03]  /*36b0*/  LOP3.LUT R83, R97, 0x78, RZ, 0x3c, !PT ;  /* 0x0000007861537812 */ /* 0x000fc600078e3cff */
[----:B------:R-:W-:Y:S04]  /*36c0*/  STS.U8 [R6+UR5+0x5a00], R11 ;  /* 0x005a000b06007988 */ /* 0x000fe80008000005 */
[----:B------:R-:W-:Y:S04]  /*36d0*/  STS.U8 [R6+UR5+0x7a00], R121 ;  /* 0x007a007906007988 */ /* 0x000fe80008000005 */
[----:B------:R-:W-:Y:S04]  /*36e0*/  STS.U8 [R2+UR5+0x1c00], R123 ;  /* 0x001c007b02007988 */ /* 0x000fe80008000005 */
[----:B------:R-:W-:Y:S04]  /*36f0*/  STS.U8 [R2+UR5+0x3c00], R9 ;  /* 0x003c000902007988 */ /* 0x000fe80008000005 */
[----:B------:R-:W-:Y:S04]  /*3700*/  STS.U8 [R2+UR5+0x5c00], R8 ;  /* 0x005c000802007988 */ /* 0x000fe80008000005 */
[----:B------:R0:W-:Y:S04]  /*3710*/  STS.U8 [R2+UR5+0x7c00], R124 ;  /* 0x007c007c02007988 */ /* 0x0001e80008000005 */
[----:B------:R-:W-:Y:S04]  /*3720*/  STS.U8 [R83+UR5+0x1e00], R120 ;  /* 0x001e007853007988 */ /* 0x000fe80008000005 */
[----:B------:R-:W-:Y:S04]  /*3730*/  STS.U8 [R83+UR5+0x3e00], R7 ;  /* 0x003e000753007988 */ /* 0x000fe80008000005 */
[----:B------:R-:W-:Y:S04]  /*3740*/  STS.U8 [R83+UR5+0x5e00], R125 ;  /* 0x005e007d53007988 */ /* 0x000fe80008000005 */
[----:B----4-:R1:W-:Y:S01]  /*3750*/  STS.U8 [R83+UR5+0x7e00], R92 ;  /* 0x007e005c53007988 */ /* 0x0103e20008000005 */
[----:B------:R-:W-:Y:S01]  /*3760*/  BAR.SYNC.DEFER_BLOCKING 0x0 ;  /* 0x0000000000007b1d */ /* 0x000fe20000010000 */
[----:B-----5:R-:W-:-:S02]  /*3770*/  IADD3 RZ, P1, PT, R5, UR15, RZ ;  /* 0x0000000f05ff7c10 */ /* 0x020fc4000ff3e0ff */
[----:B0-----:R-:W-:Y:S01]  /*3780*/  SHF.R.S32.HI R2, RZ, 0x1f, R5 ;  /* 0x0000001fff027819 */ /* 0x001fe20000011405 */
[C---:B------:R-:W-:Y:S01]  /*3790*/  VIADD R6, R5.reuse, UR15 ;  /* 0x0000000f05067c36 */ /* 0x040fe20008000000 */
[----:B------:R-:W-:Y:S02]  /*37a0*/  IADD3 R8, P2, PT, R5, UR13, RZ ;  /* 0x0000000d05087c10 */ /* 0x000fe4000ff5e0ff */
[----:B-1----:R-:W-:Y:S02]  /*37b0*/  PRMT R92, RZ, 0x7610, R92 ;  /* 0x00007610ff5c7816 */ /* 0x002fe4000000005c */
[C---:B------:R-:W-:Y:S02]  /*37c0*/  IADD3.X R7, PT, PT, R2.reuse, UR16, RZ, P1, !PT ;  /* 0x0000001002077c10 */ /* 0x040fe40008ffe4ff */
[----:B------:R-:W-:Y:S02]  /*37d0*/  PRMT R90, RZ, 0x7610, R90 ;  /* 0x00007610ff5a7816 */ /* 0x000fe4000000005a */
[----:B------:R-:W-:-:S02]  /*37e0*/  IADD3.X R9, PT, PT, R2, UR14, RZ, P2, !PT ;  /* 0x0000000e02097c10 */ /* 0x000fc400097fe4ff */
[----:B------:R-:W-:Y:S02]  /*37f0*/  PRMT R91, RZ, 0x7610, R91 ;  /* 0x00007610ff5b7816 */ /* 0x000fe4000000005b */
[----:B------:R-:W-:Y:S01]  /*3800*/  PRMT R95, RZ, 0x7610, R95 ;  /* 0x00007610ff5f7816 */ /* 0x000fe2000000005f */
[----:B------:R0:W4:Y:S04]  /*3810*/  @!P0 LDG.E.U8 R92, desc[UR8][R6.64] ;  /* 0x00000008065c8981 */ /* 0x000128000c1e1100 */
[----:B------:R3:W4:Y:S01]  /*3820*/  @!P0 LDG.E.U8 R90, desc[UR8][R8.64] ;  /* 0x00000008085a8981 */ /* 0x000722000c1e1100 */
[----:B------:R-:W-:-:S03]  /*3830*/  VIADD R12, R5, UR19 ;  /* 0x00000013050c7c36 */ /* 0x000fc60008000000 */
[----:B------:R-:W-:Y:S01]  /*3840*/  STL [R1+0x134], R5 ;  /* 0x0001340501007387 */ /* 0x000fe20000100800 */
[C---:B0-----:R-:W-:Y:S02]  /*3850*/  IADD3 R6, P1, PT, R5.reuse, UR7, RZ ;  /* 0x0000000705067c10 */ /* 0x041fe4000ff3e0ff */
[----:B------:R-:W-:Y:S01]  /*3860*/  PRMT R94, RZ, 0x7610, R94 ;  /* 0x00007610ff5e7816 */ /* 0x000fe2000000005e */
[----:B------:R-:W-:Y:S01]  /*3870*/  LDS.U8 R14, [R0+UR5+0x2100] ;  /* 0x00210005000e7984 */ /* 0x000fe20008000000 */
[----:B------:R-:W-:Y:S02]  /*3880*/  IADD3.X R7, PT, PT, R2, UR10, RZ, P1, !PT ;  /* 0x0000000a02077c10 */ /* 0x000fe40008ffe4ff */
[----:B------:R-:W-:Y:S01]  /*3890*/  IADD3 RZ, P1, PT, R5, UR19, RZ ;  /* 0x0000001305ff7c10 */ /* 0x000fe2000ff3e0ff */
[----:B------:R-:W-:Y:S04]  /*38a0*/  LDS.U8 R97, [R0+UR5+0x2308] ;  /* 0x0023080500617984 */ /* 0x000fe80008000000 */
[----:B------:R0:W4:Y:S01]  /*38b0*/  @!P0 LDG.E.U8 R91, desc[UR8][R6.64] ;  /* 0x00000008065b8981 */ /* 0x000122000c1e1100 */
[----:B------:R-:W-:-:S02]  /*38c0*/  PRMT R89, RZ, 0x7610, R89 ;  /* 0x00007610ff597816 */ /* 0x000fc40000000059 */
[----:B------:R-:W-:Y:S01]  /*38d0*/  PRMT R93, RZ, 0x7610, R93 ;  /* 0x00007610ff5d7816 */ /* 0x000fe2000000005d */
[----:B------:R-:W-:Y:S04]  /*38e0*/  LDS.U8 R96, [R0+UR5+0x2300] ;  /* 0x0023000500607984 */ /* 0x000fe80008000000 */
[----:B------:R-:W-:Y:S04]  /*38f0*/  LDS.U8 R84, [R0+UR5] ;  /* 0x0000000500547984 */ /* 0x000fe80008000000 */
[----:B------:R-:W-:Y:S04]  /*3900*/  LDS.U8 R112, [R0+UR5+0x208] ;  /* 0x0002080500707984 */ /* 0x000fe80008000000 */
        /* <DEDUP_REMOVED lines=15> */
[----:B------:R-:W-:Y:S01]  /*3a00*/  LDS.U8 R100, [R0+UR5+0x300] ;  /* 0x0003000500647984 */ /* 0x000fe20008000000 */
[----:B--2---:R-:W-:-:S02]  /*3a10*/  IADD3 R10, P3, PT, R5, R10, RZ ;  /* 0x0000000a050a7210 */ /* 0x004fc40007f7e0ff */
[C---:B---3--:R-:W-:Y:S02]  /*3a20*/  IADD3 R8, P2, PT, R5.reuse, R15, RZ ;  /* 0x0000000f05087210 */ /* 0x048fe40007f5e0ff */
[C---:B------:R-:W-:Y:S01]  /*3a30*/  IADD3.X R13, PT, PT, R2.reuse, UR20, RZ, P1, !PT ;  /* 0x00000014020d7c10 */ /* 0x040fe20008ffe4ff */
[----:B------:R-:W-:Y:S02]  /*3a40*/  LDS.U8 R15, [R0+UR5+0x2108] ;  /* 0x00210805000f7984 */ /* 0x000fe40008000000 */
[C---:B------:R-:W-:Y:S01]  /*3a50*/  IMAD.X R9, R2.reuse, 0x1, R4, P2 ;  /* 0x0000000102097824 */ /* 0x040fe200010e0604 */
[C---:B------:R-:W-:Y:S01]  /*3a60*/  IADD3 RZ, P2, PT, R5.reuse, UR17, RZ ;  /* 0x0000001105ff7c10 */ /* 0x040fe2000ff5e0ff */
[----:B------:R-:W-:Y:S04]  /*3a70*/  LDS.U8 R4, [R0+UR5+0x4208] ;  /* 0x0042080500047984 */ /* 0x000fe80008000000 */
[----:B------:R-:W2:Y:S01]  /*3a80*/  @!P0 LDG.E.U8 R94, desc[UR8][R8.64] ;  /* 0x00000008085e8981 */ /* 0x000ea2000c1e1100 */
[----:B------:R-:W-:Y:S01]  /*3a90*/  IMAD.X R11, R2, 0x1, R3, P3 ;  /* 0x00000001020b7824 */ /* 0x000fe200018e0603 */
[----:B0-----:R-:W-:-:S02]  /*3aa0*/  IADD3 R6, P3, PT, R5, UR11, RZ ;  /* 0x0000000b05067c10 */ /* 0x001fc4000ff7e0ff */
[----:B------:R-:W-:Y:S04]  /*3ab0*/  LDS.U8 R3, [R0+UR5+0x4008] ;  /* 0x0040080500037984 */ /* 0x000fe80008000000 */
[----:B------:R0:W3:Y:S02]  /*3ac0*/  @!P0 LDG.E.U8 R95, desc[UR8][R10.64] ;  /* 0x000000080a5f8981 */ /* 0x0000e4000c1e1100 */
[----:B0-----:R-:W-:Y:S02]  /*3ad0*/  VIADD R10, R5, UR17 ;  /* 0x00000011050a7c36 */ /* 0x001fe40008000000 */
[----:B------:R-:W0:Y:S04]  /*3ae0*/  LDS.U8 R5, [R0+UR5+0x4000] ;  /* 0x0040000500057984 */ /* 0x000e280008000000 */
[----:B0-----:R-:W-:Y:S04]  /*3af0*/  STL [R1+0x40], R5 ;  /* 0x0000400501007387 */ /* 0x001fe80000100800 */
[----:B------:R-:W0:Y:S04]  /*3b00*/  LDS.U8 R5, [R0+UR5+0x4200] ;  /* 0x0042000500057984 */ /* 0x000e280008000000 */
[----:B------:R-:W-:Y:S04]  /*3b10*/  STL [R1+0x34], R4 ;  /* 0x0000340401007387 */ /* 0x000fe80000100800 */
[----:B------:R-:W1:Y:S04]  /*3b20*/  LDS.U8 R4, [R0+UR5+0x6000] ;  /* 0x0060000500047984 */ /* 0x000e680008000000 */
[----:B------:R-:W-:Y:S04]  /*3b30*/  STL [R1+0x30], R3 ;  /* 0x0000300301007387 */ /* 0x000fe80000100800 */
[----:B------:R-:W4:Y:S04]  /*3b40*/  LDS.U8 R3, [R0+UR5+0x6208] ;  /* 0x0062080500037984 */ /* 0x000f280008000000 */
[----:B0-----:R-:W-:Y:S04]  /*3b50*/  STL [R1+0x2c], R5 ;  /* 0x00002c0501007387 */ /* 0x001fe80000100800 */
[----:B------:R-:W0:Y:S04]  /*3b60*/  LDS.U8 R5, [R0+UR5+0x6008] ;  /* 0x0060080500057984 */ /* 0x000e280008000000 */
[----:B-1----:R-:W-:Y:S04]  /*3b70*/  STL [R1+0x28], R4 ;  /* 0x0000280401007387 */ /* 0x002fe80000100800 */
[----:B------:R-:W1:Y:S04]  /*3b80*/  LDS.U8 R4, [R0+UR5+0x6200] ;  /* 0x0062000500047984 */ /* 0x000e680008000000 */
[----:B----4-:R-:W-:Y:S04]  /*3b90*/  STL [R1+0x24], R3 ;  /* 0x0000240301007387 */ /* 0x010fe80000100800 */
        /* <DEDUP_REMOVED lines=12> */
[----:B------:R-:W4:Y:S01]  /*3c60*/  LDS.U8 R3, [R0+UR5+0x6088] ;  /* 0x0060880500037984 */ /* 0x000f220008000000 */
[----:B------:R-:W-:-:S02]  /*3c70*/  IADD3.X R7, PT, PT, R2, UR12, RZ, P3, !PT ;  /* 0x0000000c02077c10 */ /* 0x000fc40009ffe4ff */
[----:B------:R-:W-:Y:S02]  /*3c80*/  IADD3.X R11, PT, PT, R2, UR18, RZ, P2, !PT ;  /* 0x00000012020b7c10 */ /* 0x000fe400097fe4ff */
[----:B------:R-:W-:Y:S01]  /*3c90*/  LOP3.LUT R2, R0, 0x410, RZ, 0x3c, !PT ;  /* 0x0000041000027812 */ /* 0x000fe200078e3cff */
[----:B------:R-:W2:Y:S04]  /*3ca0*/  @!P0 LDG.E.U8 R93, desc[UR8][R6.64] ;  /* 0x00000008065d8981 */ /* 0x000ea8000c1e1100 */
[----:B------:R0:W2:Y:S04]  /*3cb0*/  @!P0 LDG.E.U8 R89, desc[UR8][R10.64] ;  /* 0x000000080a598981 */ /* 0x0000a8000c1e1100 */
[----:B------:R-:W-:Y:S04]  /*3cc0*/  LDS.U8 R98, [R2+UR5] ;  /* 0x0000000502627984 */ /* 0x000fe80008000000 */
[----:B------:R-:W-:Y:S04]  /*3cd0*/  LDS.U8 R88, [R2+UR5+0x208] ;  /* 0x0002080502587984 */ /* 0x000fe80008000000 */
[----:B------:R-:W-:Y:S04]  /*3ce0*/  LDS.U8 R99, [R2+UR5+0x8] ;  /* 0x0000080502637984 */ /* 0x000fe80008000000 */
[----:B0-----:R-:W-:Y:S04]  /*3cf0*/  STL [R1+0x50], R5 ;  /* 0x0000500501007387 */ /* 0x001fe80000100800 */
[----:B------:R-:W0:Y:S04]  /*3d00*/  LDS.U8 R5, [R0+UR5+0x6280] ;  /* 0x0062800500057984 */ /* 0x000e280008000000 */
[----:B-1----:R-:W-:Y:S04]  /*3d10*/  STL [R1+0x4c], R4 ;  /* 0x00004c0401007387 */ /* 0x002fe80000100800 */
[----:B------:R-:W1:Y:S04]  /*3d20*/  LDS.U8 R4, [R2+UR5+0x4000] ;  /* 0x0040000502047984 */ /* 0x000e680008000000 */
[----:B----4-:R-:W-:Y:S04]  /*3d30*/  STL [R1+0x48], R3 ;  /* 0x0000480301007387 */ /* 0x010fe80000100800 */
[----:B------:R-:W4:Y:S04]  /*3d40*/  LDS.U8 R3, [R2+UR5+0x4208] ;  /* 0x0042080502037984 */ /* 0x000f280008000000 */
[----:B------:R-:W-:Y:S04]  /*3d50*/  LDS.U8 R11, [R2+UR5+0x200] ;  /* 0x00020005020b7984 */ /* 0x000fe80008000000 */
[----:B------:R-:W-:Y:S04]  /*3d60*/  LDS.U8 R108, [R2+UR5+0x2000] ;  /* 0x00200005026c7984 */ /* 0x000fe80008000000 */
[----:B------:R-:W-:Y:S04]  /*3d70*/  LDS.U8 R10, [R2+UR5+0x2208] ;  /* 0x00220805020a7984 */ /* 0x000fe80008000000 */
        /* <DEDUP_REMOVED lines=9> */
[----:B------:R-:W3:Y:S04]  /*3e10*/  LDS.U8 R7, [R2+UR5+0x288] ;  /* 0x0002880502077984 */ /* 0x000ee80008000000 */
[----:B------:R-:W-:Y:S04]  /*3e20*/  LDS.U8 R115, [R2+UR5+0x88] ;  /* 0x0000880502737984 */ /* 0x000fe80008000000 */
[----:B------:R-:W3:Y:S01]  /*3e30*/  LDS.U8 R6, [R2+UR5+0x280] ;  /* 0x0002800502067984 */ /* 0x000ee20008000000 */
[----:B------:R-:W-:Y:S01]  /*3e40*/  PRMT R8, RZ, 0x7610, R8 ;  /* 0x00007610ff087816 */ /* 0x000fe20000000008 */
[----:B------:R-:W-:-:S02]  /*3e50*/  IMAD R14, R97, 0x100, R14 ;  /* 0x00000100610e7824 */ /* 0x000fc400078e020e */
[----:B------:R-:W-:Y:S01]  /*3e60*/  IMAD R15, R96, 0x100, R15 ;  /* 0x00000100600f7824 */ /* 0x000fe200078e020f */
[----:B------:R-:W-:Y:S04]  /*3e70*/  LDS.U8 R97, [R0+UR5+0x180] ;  /* 0x0001800500617984 */ /* 0x000fe80008000000 */
[----:B0-----:R-:W-:Y:S04]  /*3e80*/  STL [R1+0xc8], R5 ;  /* 0x0000c80501007387 */ /* 0x001fe80000100800 */
[----:B------:R-:W0:Y:S04]  /*3e90*/  LDS.U8 R5, [R2+UR5+0x6208] ;  /* 0x0062080502057984 */ /* 0x000e280008000000 */
[----:B-1----:R-:W-:Y:S04]  /*3ea0*/  STL [R1+0xc4], R4 ;  /* 0x0000c40401007387 */ /* 0x002fe80000100800 */
[----:B------:R-:W1:Y:S04]  /*3eb0*/  LDS.U8 R4, [R2+UR5+0x6008] ;  /* 0x0060080502047984 */ /* 0x000e680008000000 */
[----:B----4-:R-:W-:Y:S04]  /*3ec0*/  STL [R1+0xc0], R3 ;  /* 0x0000c00301007387 */ /* 0x010fe80000100800 */
[----:B------:R-:W4:Y:S01]  /*3ed0*/  LDS.U8 R3, [R2+UR5+0x6200] ;  /* 0x0062000502037984 */ /* 0x000f220008000000 */
[----:B------:R-:W-:-:S02]  /*3ee0*/  IMAD R98, R88, 0x100, R98 ;  /* 0x0000010058627824 */ /* 0x000fc400078e0262 */
[----:B------:R-:W-:Y:S01]  /*3ef0*/  IMAD R99, R11, 0x100, R99 ;  /* 0x000001000b637824 */ /* 0x000fe200078e0263 */
[----:B------:R3:W2:Y:S01]  /*3f00*/  @!P0 LDG.E.U8 R8, desc[UR8][R12.64] ;  /* 0x000000080c088981 */ /* 0x0006a2000c1e1100 */
[----:B------:R-:W-:Y:S02]  /*3f10*/  IMAD R108, R10, 0x100, R108 ;  /* 0x000001000a6c7824 */ /* 0x000fe400078e026c */
[----:B------:R-:W-:Y:S01]  /*3f20*/  IMAD R109, R9, 0x100, R109 ;  /* 0x00000100096d7824 */ /* 0x000fe200078e026d */
[----:B------:R-:W-:Y:S01]  /*3f30*/  LDS.U8 R96, [R0+UR5+0x388] ;  /* 0x0003880500607984 */ /* 0x000fe20008000000 */
[----:B---3--:R-:W-:Y:S02]  /*3f40*/  IMAD R110, R7, 0x100, R110 ;  /* 0x00000100076e7824 */ /* 0x008fe400078e026e */
[----:B------:R-:W-:Y:S01]  /*3f50*/  IMAD R115, R6, 0x100, R115 ;  /* 0x0000010006737824 */ /* 0x000fe200078e0273 */
[----:B------:R-:W-:Y:S04]  /*3f60*/  LDS.U8 R9, [R0+UR5+0x188] ;  /* 0x0001880500097984 */ /* 0x000fe80008000000 */
[----:B------:R-:W-:Y:S04]  /*3f70*/  LDS.U8 R12, [R0+UR5+0x100] ;  /* 0x00010005000c7984 */ /* 0x000fe80008000000 */
[----:B------:R-:W-:Y:S04]  /*3f80*/  LDS.U8 R13, [R0+UR5+0x108] ;  /* 0x00010805000d7984 */ /* 0x000fe80008000000 */
[----:B0-----:R-:W-:Y:S04]  /*3f90*/  STL [R1+0xbc], R5 ;  /* 0x0000bc0501007387 */ /* 0x001fe80000100800 */
[----:B------:R-:W-:Y:S04]  /*3fa0*/  LDS.U8 R5, [R2+UR5+0x4088] ;  /* 0x0040880502057984 */ /* 0x000fe80008000000 */
[----:B-1----:R-:W-:Y:S04]  /*3fb0*/  STL [R1+0xb8], R4 ;  /* 0x0000b80401007387 */ /* 0x002fe80000100800 */
[----:B------:R-:W0:Y:S04]  /*3fc0*/  LDS.U8 R4, [R2+UR5+0x4080] ;  /* 0x0040800502047984 */ /* 0x000e280008000000 */
[----:B----4-:R-:W-:Y:S04]  /*3fd0*/  STL [R1+0xb4], R3 ;  /* 0x0000b40301007387 */ /* 0x010fe80000100800 */
[----:B------:R-:W1:Y:S04]  /*3fe0*/  LDS.U8 R3, [R2+UR5+0x4288] ;  /* 0x0042880502037984 */ /* 0x000e680008000000 */
[----:B------:R-:W-:Y:S04]  /*3ff0*/  LDS.U8 R88, [R0+UR5+0x380] ;  /* 0x0003800500587984 */ /* 0x000fe80008000000 */
[----:B------:R-:W-:Y:S04]  /*4000*/  LDS.U8 R10, [R0+UR5+0x2180] ;  /* 0x00218005000a7984 */ /* 0x000fe80008000000 */
[----:B------:R-:W-:Y:S04]  /*4010*/  LDS.U8 R7, [R0+UR5+0x2388] ;  /* 0x0023880500077984 */ /* 0x000fe80008000000 */
[----:B------:R-:W-:Y:S04]  /*4020*/  LDS.U8 R11, [R0+UR5+0x2188] ;  /* 0x00218805000b7984 */ /* 0x000fe80008000000 */
[----:B------:R-:W-:Y:S01]  /*4030*/  LDS.U8 R6, [R0+UR5+0x2380] ;  /* 0x0023800500067984 */ /* 0x000fe20008000000 */
[----:B------:R-:W-:-:S02]  /*4040*/  IMAD R84, R112, 0x100, R84 ;  /* 0x0000010070547824 */ /* 0x000fc400078e0254 */
[----:B------:R-:W-:Y:S01]  /*4050*/  IMAD R85, R111, 0x100, R85 ;  /* 0x000001006f557824 */ /* 0x000fe200078e0255 */
[----:B------:R-:W-:Y:S04]  /*4060*/  LDS.U8 R114, [R2+UR5+0x2080] ;  /* 0x0020800502727984 */ /* 0x000fe80008000000 */
[----:B------:R-:W-:Y:S04]  /*4070*/  LDS.U8 R113, [R2+UR5+0x2288] ;  /* 0x0022880502717984 */ /* 0x000fe80008000000 */
[----:B0-----:R-:W-:Y:S04]  /*4080*/  STL [R1+0xf0], R4 ;  /* 0x0000f00401007387 */ /* 0x001fe80000100800 */
[----:B------:R-:W0:Y:S04]  /*4090*/  LDS.U8 R4, [R2+UR5+0x4280] ;  /* 0x0042800502047984 */ /* 0x000e280008000000 */
[----:B-1----:R-:W-:Y:S04]  /*40a0*/  STL [R1+0xec], R3 ;  /* 0x0000ec0301007387 */ /* 0x002fe80000100800 */
[----:B------:R-:W1:Y:S04]  /*40b0*/  LDS.U8 R3, [R2+UR5+0x6080] ;  /* 0x0060800502037984 */ /* 0x000e680008000000 */
[----:B------:R-:W-:Y:S04]  /*40c0*/  STL [R1+0xe8], R5 ;  /* 0x0000e80501007387 */ /* 0x000fe80000100800 */
[----:B------:R-:W3:Y:S04]  /*40d0*/  LDS.U8 R5, [R2+UR5+0x6288] ;  /* 0x0062880502057984 */ /* 0x000ee80008000000 */
        /* <DEDUP_REMOVED lines=9> */
[----:B---3--:R-:W-:Y:S04]  /*4170*/  STL [R1+0xdc], R5 ;  /* 0x0000dc0501007387 */ /* 0x008fe80000100800 */
[----:B------:R-:W-:Y:S04]  /*4180*/  LDS.U8 R5, [R0+UR5+0x4108] ;  /* 0x0041080500057984 */ /* 0x000fe80008000000 */
        /* <DEDUP_REMOVED lines=9> */
[----:B------:R-:W-:Y:S04]  /*4220*/  LDS.U8 R125, [R2+UR5+0x2380] ;  /* 0x00238005027d7984 */ /* 0x000fe80008000000 */
[----:B0-----:R-:W-:Y:S04]  /*4230*/  STL [R1+0x80], R4 ;  /* 0x0000800401007387 */ /* 0x001fe80000100800 */
[----:B------:R-:W0:Y:S04]  /*4240*/  LDS.U8 R4, [R0+UR5+0x4300] ;  /* 0x0043000500047984 */ /* 0x000e280008000000 */
[----:B-1----:R-:W-:Y:S04]  /*4250*/  STL [R1+0x7c], R3 ;  /* 0x00007c0301007387 */ /* 0x002fe80000100800 */
[----:B------:R-:W1:Y:S04]  /*4260*/  LDS.U8 R3, [R0+UR5+0x6100] ;  /* 0x0061000500037984 */ /* 0x000e680008000000 */
[----:B------:R-:W-:Y:S04]  /*4270*/  STL [R1+0x78], R5 ;  /* 0x0000780501007387 */ /* 0x000fe80000100800 */
[----:B------:R-:W3:Y:S04]  /*4280*/  LDS.U8 R5, [R0+UR5+0x6308] ;  /* 0x0063080500057984 */ /* 0x000ee80008000000 */
[----:B0-----:R-:W-:Y:S04]  /*4290*/  STL [R1+0x74], R4 ;  /* 0x0000740401007387 */ /* 0x001fe80000100800 */
[----:B------:R-:W0:Y:S04]  /*42a0*/  LDS.U8 R4, [R0+UR5+0x6108] ;  /* 0x0061080500047984 */ /* 0x000e280008000000 */
[----:B-1----:R-:W-:Y:S04]  /*42b0*/  STL [R1+0x70], R3 ;  /* 0x0000700301007387 */ /* 0x002fe80000100800 */
[----:B------:R-:W1:Y:S04]  /*42c0*/  LDS.U8 R3, [R0+UR5+0x6300] ;  /* 0x0063000500037984 */ /* 0x000e680008000000 */
[----:B---3--:R-:W-:Y:S04]  /*42d0*/  STL [R1+0x6c], R5 ;  /* 0x00006c0501007387 */ /* 0x008fe80000100800 */
[----:B------:R-:W-:Y:S04]  /*42e0*/  LDS.U8 R5, [R0+UR5+0x4188] ;  /* 0x0041880500057984 */ /* 0x000fe80008000000 */
[----:B0-----:R-:W-:Y:S04]  /*42f0*/  STL [R1+0x68], R4 ;  /* 0x0000680401007387 */ /* 0x001fe80000100800 */
[----:B------:R-:W0:Y:S04]  /*4300*/  LDS.U8 R4, [R0+UR5+0x4180] ;  /* 0x0041800500047984 */ /* 0x000e280008000000 */
[----:B-1----:R-:W-:Y:S04]  /*4310*/  STL [R1+0x64], R3 ;  /* 0x0000640301007387 */ /* 0x002fe80000100800 */
[----:B------:R-:W1:Y:S04]  /*4320*/  LDS.U8 R3, [R0+UR5+0x4388] ;  /* 0x0043880500037984 */ /* 0x000e680008000000 */
        /* <DEDUP_REMOVED lines=11> */
[----:B------:R-:W-:Y:S04]  /*43e0*/  STL [R1+0x138], R0 ;  /* 0x0001380001007387 */ /* 0x000fe80000100800 */
[----:B------:R-:W-:Y:S04]  /*43f0*/  LDS.U8 R0, [R2+UR5+0x4308] ;  /* 0x0043080502007984 */ /* 0x000fe80008000000 */
[----:B------:R-:W-:Y:S04]  /*4400*/  LDS.U8 R5, [R2+UR5+0x6180] ;  /* 0x0061800502057984 */ /* 0x000fe80008000000 */
[----:B0-----:R-:W-:Y:S04]  /*4410*/  STL [R1+0x98], R4 ;  /* 0x0000980401007387 */ /* 0x001fe80000100800 */
[----:B------:R-:W0:Y:S04]  /*4420*/  LDS.U8 R4, [R2+UR5+0x4100] ;  /* 0x0041000502047984 */ /* 0x000e280008000000 */
[----:B-1----:R-:W-:Y:S04]  /*4430*/  STL [R1+0x94], R3 ;  /* 0x0000940301007387 */ /* 0x002fe80000100800 */
[----:B------:R-:W1:Y:S04]  /*4440*/  LDS.U8 R3, [R2+UR5+0x4108] ;  /* 0x0041080502037984 */ /* 0x000e680008000000 */
[----:B0-----:R-:W-:Y:S04]  /*4450*/  STL [R1+0x110], R4 ;  /* 0x0001100401007387 */ /* 0x001fe80000100800 */
[----:B------:R-:W0:Y:S04]  /*4460*/  LDS.U8 R4, [R2+UR5+0x4300] ;  /* 0x0043000502047984 */ /* 0x000e280008000000 */
[----:B------:R-:W-:Y:S04]  /*4470*/  STL [R1+0x10c], R0 ;  /* 0x00010c0001007387 */ /* 0x000fe80000100800 */
[----:B------:R-:W3:Y:S04]  /*4480*/  LDS.U8 R0, [R2+UR5+0x6100] ;  /* 0x0061000502007984 */ /* 0x000ee80008000000 */
[----:B-1----:R-:W-:Y:S04]  /*4490*/  STL [R1+0x108], R3 ;  /* 0x0001080301007387 */ /* 0x002fe80000100800 */
[----:B------:R-:W1:Y:S04]  /*44a0*/  LDS.U8 R3, [R2+UR5+0x6308] ;  /* 0x0063080502037984 */ /* 0x000e680008000000 */
[----:B0-----:R-:W-:Y:S04]  /*44b0*/  STL [R1+0x104], R4 ;  /* 0x0001040401007387 */ /* 0x001fe80000100800 */
[----:B------:R-:W0:Y:S04]  /*44c0*/  LDS.U8 R4, [R2+UR5+0x6108] ;  /* 0x0061080502047984 */ /* 0x000e280008000000 */
[----:B---3--:R-:W-:Y:S04]  /*44d0*/  STL [R1+0x100], R0 ;  /* 0x0001000001007387 */ /* 0x008fe80000100800 */
        /* <DEDUP_REMOVED lines=16> */
[----:B------:R-:W-:Y:S04]  /*45e0*/  LDS.U8 R4, [R2+UR5+0x4388] ;  /* 0x0043880502047984 */ /* 0x000fe80008000000 */
[----:B---3--:R-:W-:Y:S04]  /*45f0*/  STL [R1+0x4], R0 ;  /* 0x0000040001007387 */ /* 0x008fe80000100800 */
[----:B------:R-:W0:Y:S04]  /*4600*/  LDS.U8 R0, [R2+UR5+0x4180] ;  /* 0x0041800502007984 */ /* 0x000e280008000000 */
[----:B-1----:R-:W-:Y:S04]  /*4610*/  STL [R1], R3 ;  /* 0x0000000301007387 */ /* 0x002fe80000100800 */
[----:B------:R-:W1:Y:S04]  /*4620*/  LDS.U8 R3, [R2+UR5+0x4188] ;  /* 0x0041880502037984 */ /* 0x000e680008000000 */
[----:B0-----:R-:W-:Y:S04]  /*4630*/  STL [R1+0x11c], R0 ;  /* 0x00011c0001007387 */ /* 0x001fe80000100800 */
[----:B------:R-:W-:Y:S04]  /*4640*/  STL [R1+0x118], R4 ;  /* 0x0001180401007387 */ /* 0x000fe80000100800 */
[----:B-1----:R-:W-:Y:S04]  /*4650*/  STL [R1+0x114], R3 ;  /* 0x0001140301007387 */ /* 0x002fe80000100800 */
[----:B------:R-:W-:Y:S04]  /*4660*/  LDS.U8 R0, [R2+UR5+0x4380] ;  /* 0x0043800502007984 */ /* 0x000fe80008000000 */
[----:B------:R-:W-:Y:S04]  /*4670*/  LDS.U8 R4, [R2+UR5+0x6388] ;  /* 0x0063880502047984 */ /* 0x000fe80008000000 */
[----:B------:R-:W-:Y:S04]  /*4680*/  LDS.U8 R3, [R2+UR5+0x6188] ;  /* 0x0061880502037984 */ /* 0x000fe80008000000 */
[----:B------:R-:W-:Y:S01]  /*4690*/  LDS.U8 R2, [R2+UR5+0x6380] ;  /* 0x0063800502027984 */ /* 0x000fe20008000000 */
[----:B------:R-:W-:Y:S06]  /*46a0*/  BAR.SYNC.DEFER_BLOCKING 0x0 ;  /* 0x0000000000007b1d */ /* 0x000fec0000010000 */
[----:B------:R0:W-:Y:S04]  /*46b0*/  STS.U8 [R122+UR5], R95 ;  /* 0x0000005f7a007988 */ /* 0x0001e80008000005 */
[----:B0-----:R-:W3:Y:S04]  /*46c0*/  LDL R95, [R1+0x3c] ;  /* 0x00003c00015f7983 */ /* 0x001ee80000100800 */
[----:B--2---:R-:W-:Y:S04]  /*46d0*/  STS.U8 [R122+UR5+0x200], R94 ;  /* 0x0002005e7a007988 */ /* 0x004fe80008000005 */
[----:B------:R-:W-:Y:S04]  /*46e0*/  STS.U8 [R122+UR5+0x400], R91 ;  /* 0x0004005b7a007988 */ /* 0x000fe80008000005 */
[----:B------:R-:W-:Y:S04]  /*46f0*/  STS.U8 [R122+UR5+0x600], R93 ;  /* 0x0006005d7a007988 */ /* 0x000fe80008000005 */
[----:B------:R-:W-:Y:S04]  /*4700*/  STS.U8 [R122+UR5+0x800], R90 ;  /* 0x0008005a7a007988 */ /* 0x000fe80008000005 */
[----:B------:R-:W-:Y:S04]  /*4710*/  STS.U8 [R122+UR5+0xa00], R92 ;  /* 0x000a005c7a007988 */ /* 0x000fe80008000005 */
[----:B------:R-:W-:Y:S04]  /*4720*/  STS.U8 [R122+UR5+0xc00], R89 ;  /* 0x000c00597a007988 */ /* 0x000fe80008000005 */
[----:B------:R0:W-:Y:S01]  /*4730*/  STS.U8 [R122+UR5+0xe00], R8 ;  /* 0x000e00087a007988 */ /* 0x0001e20008000005 */
[----:B------:R-:W-:-:S02]  /*4740*/  IMAD R86, R107, 0x100, R86 ;  /* 0x000001006b567824 */ /* 0x000fc400078e0256 */
[----:B------:R-:W-:Y:S02]  /*4750*/  IMAD R87, R106, 0x100, R87 ;  /* 0x000001006a577824 */ /* 0x000fe400078e0257 */
[----:B------:R-:W-:Y:S02]  /*4760*/  IMAD R80, R105, 0x100, R80 ;  /* 0x0000010069507824 */ /* 0x000fe400078e0250 */
[----:B------:R-:W-:Y:S01]  /*4770*/  IMAD R81, R104, 0x100, R81 ;  /* 0x0000010068517824 */ /* 0x000fe200078e0251 */
[----:B------:R-:W-:Y:S01]  /*4780*/  BAR.SYNC.DEFER_BLOCKING 0x0 ;  /* 0x0000000000007b1d */ /* 0x000fe20000010000 */
[----:B------:R-:W-:Y:S02]  /*4790*/  IMAD R82, R103, 0x100, R82 ;  /* 0x0000010067527824 */ /* 0x000fe400078e0252 */
[----:B------:R-:W-:Y:S02]  /*47a0*/  IMAD R83, R102, 0x100, R83 ;  /* 0x0000010066537824 */ /* 0x000fe400078e0253 */
[----:B------:R-:W-:-:S02]  /*47b0*/  IMAD R12, R101, 0x100, R12 ;  /* 0x00000100650c7824 */ /* 0x000fc400078e020c */
[----:B------:R-:W-:Y:S02]  /*47c0*/  IMAD R13, R100, 0x100, R13 ;  /* 0x00000100640d7824 */ /* 0x000fe400078e020d */
[----:B------:R-:W-:Y:S02]  /*47d0*/  IMAD R9, R88, 0x100, R9 ;  /* 0x0000010058097824 */ /* 0x000fe400078e0209 */
[----:B0-----:R-:W-:Y:S02]  /*47e0*/  IMAD R8, R96, 0x100, R97 ;  /* 0x0000010060087824 */ /* 0x001fe400078e0261 */
[----:B------:R-:W-:Y:S02]  /*47f0*/  IMAD R10, R7, 0x100, R10 ;  /* 0x00000100070a7824 */ /* 0x000fe400078e020a */
[----:B------:R-:W-:Y:S01]  /*4800*/  IMAD R11, R6, 0x100, R11 ;  /* 0x00000100060b7824 */ /* 0x000fe200078e020b */
[----:B------:R-:W-:Y:S02]  /*4810*/  F2FP.F16.E5M2.UNPACK_B R84, R84 ;  /* 0x00000054ff54723e */ /* 0x000fe400020004ff */
[----:B------:R-:W-:-:S02]  /*4820*/  F2FP.F16.E5M2.UNPACK_B R85, R85 ;  /* 0x00000055ff55723e */ /* 0x000fc400020004ff */
[----:B------:R-:W-:Y:S02]  /*4830*/  F2FP.F16.E5M2.UNPACK_B R86, R86 ;  /* 0x00000056ff56723e */ /* 0x000fe400020004ff */
[----:B------:R-:W-:Y:S02]  /*4840*/  F2FP.F16.E5M2.UNPACK_B R87, R87 ;  /* 0x00000057ff57723e */ /* 0x000fe400020004ff */
[----:B------:R-:W-:Y:S02]  /*4850*/  F2FP.F16.E5M2.UNPACK_B R80, R80 ;  /* 0x00000050ff50723e */ /* 0x000fe400020004ff */
[----:B------:R-:W-:Y:S02]  /*4860*/  F2FP.F16.E5M2.UNPACK_B R81, R81 ;  /* 0x00000051ff51723e */ /* 0x000fe400020004ff */
        /* <DEDUP_REMOVED lines=9> */
[----:B------:R-:W-:Y:S01]  /*4900*/  F2FP.F16.E5M2.UNPACK_B R11, R11 ;  /* 0x0000000bff0b723e */ /* 0x000fe200020004ff */
[----:B---3--:R-:W0:Y:S04]  /*4910*/  LDSM.16.M88.4 R104, [R95] ;  /* 0x000000005f68783b */ /* 0x008e280000000200 */
[----:B------:R-:W1:Y:S04]  /*4920*/  LDSM.16.M88.4 R100, [R95+0x400] ;  /* 0x000400005f64783b */ /* 0x000e680000000200 */
[----:B------:R-:W-:Y:S04]  /*4930*/  LDSM.16.M88.4 R88, [R95+0x800] ;  /* 0x000800005f58783b */ /* 0x000fe80000000200 */
[----:B------:R-:W2:Y:S01]  /*4940*/  LDSM.16.M88.4 R92, [R95+0xc00] ;  /* 0x000c00005f5c783b */ /* 0x000ea20000000200 */
[----:B0-----:R-:W-:-:S02]  /*4950*/  F2FP.F16.E5M2.UNPACK_B R6, R104 ;  /* 0x00000068ff06723e */ /* 0x001fc400020004ff */
[----:B------:R-:W-:-:S07]  /*4960*/  F2FP.F16.E5M2.UNPACK_B R7, R105 ;  /* 0x00000069ff07723e */ /* 0x000fce00020004ff */
[-C--:B------:R-:W-:Y:S08]  /*4970*/  HMMA.16816.F32 R64, R84, R6.reuse, R64 ;  /* 0x000000065440723c */ /* 0x080ff00000001840 */
[-C--:B------:R-:W-:Y:S08]  /*4980*/  HMMA.16816.F32 R24, R80, R6.reuse, R24 ;  /* 0x000000065018723c */ /* 0x080ff00000001818 */
[-C--:B------:R-:W-:Y:S08]  /*4990*/  HMMA.16816.F32 R40, R12, R6.reuse, R40 ;  /* 0x000000060c28723c */ /* 0x080ff00000001828 */
[----:B------:R-:W-:Y:S01]  /*49a0*/  HMMA.16816.F32 R60, R8, R6, R60 ;  /* 0x00000006083c723c */ /* 0x000fe2000000183c */
[----:B-1----:R-:W-:-:S02]  /*49b0*/  F2FP.F16.E5M2.UNPACK_B R6, R100 ;  /* 0x00000064ff06723e */ /* 0x002fc400020004ff */
[----:B------:R-:W-:Y:S02]  /*49c0*/  F2FP.F16.E5M2.UNPACK_B R7, R101 ;  /* 0x00000065ff07723e */ /* 0x000fe400020004ff */
[----:B--2---:R-:W-:Y:S02]  /*49d0*/  F2FP.F16.E5M2.UNPACK_B R96, R92 ;  /* 0x0000005cff60723e */ /* 0x004fe400020004ff */
[----:B------:R-:W-:-:S03]  /*49e0*/  F2FP.F16.E5M2.UNPACK_B R97, R93 ;  /* 0x0000005dff61723e */ /* 0x000fc600020004ff */
[-C--:B------:R-:W-:Y:S08]  /*49f0*/  HMMA.16816.F32 R56, R84, R6.reuse, R56 ;  /* 0x000000065438723c */ /* 0x080ff00000001838 */
[-C--:B------:R-:W-:Y:S08]  /*4a00*/  HMMA.16816.F32 R28, R80, R6.reuse, R28 ;  /* 0x00000006501c723c */ /* 0x080ff0000000181c */
[-C--:B------:R-:W-:Y:S08]  /*4a10*/  HMMA.16816.F32 R44, R12, R6.reuse, R44 ;  /* 0x000000060c2c723c */ /* 0x080ff0000000182c */
[----:B------:R-:W-:Y:S01]  /*4a20*/  HMMA.16816.F32 R68, R8, R6, R68 ;  /* 0x000000060844723c */ /* 0x000fe20000001844 */
[----:B------:R-:W-:-:S02]  /*4a30*/  F2FP.F16.E5M2.UNPACK_B R6, R88 ;  /* 0x00000058ff06723e */ /* 0x000fc400020004ff */
[----:B------:R-:W-:-:S05]  /*4a40*/  F2FP.F16.E5M2.UNPACK_B R7, R89 ;  /* 0x00000059ff07723e */ /* 0x000fca00020004ff */
[C---:B------:R-:W-:Y:S08]  /*4a50*/  HMMA.16816.F32 R20, R84.reuse, R96, R20 ;  /* 0x000000605414723c */ /* 0x040ff00000001814 */
[-C--:B------:R-:W-:Y:S01]  /*4a60*/  HMMA.16816.F32 R16, R84, R6.reuse, R16 ;  /* 0x000000065410723c */ /* 0x080fe20000001810 */
[----:B------:R-:W2:Y:S04]  /*4a70*/  LDL.LU R84, [R1+0x4] ;  /* 0x0000040001547983 */ /* 0x000ea80000300800 */
[----:B------:R-:W3:Y:S03]  /*4a80*/  LDL.LU R85, [R1] ;  /* 0x0000000001557983 */ /* 0x000ee60000300800 */
[C---:B------:R-:W-:Y:S01]  /*4a90*/  HMMA.16816.F32 R48, R12.reuse, R6, R48 ;  /* 0x000000060c30723c */ /* 0x040fe20000001830 */
[----:B------:R-:W4:Y:S04]  /*4aa0*/  LDL.LU R86, [R1+0x40] ;  /* 0x0000400001567983 */ /* 0x000f280000300800 */
[----:B------:R-:W4:Y:S03]  /*4ab0*/  LDL.LU R87, [R1+0x34] ;  /* 0x0000340001577983 */ /* 0x000f260000300800 */
[-C--:B------:R-:W-:Y:S01]  /*4ac0*/  HMMA.16816.F32 R52, R12, R96.reuse, R52 ;  /* 0x000000600c34723c */ /* 0x080fe20000001834 */
[----:B------:R-:W2:Y:S04]  /*4ad0*/  LDL.LU R14, [R1+0x14] ;  /* 0x00001400010e7983 */ /* 0x000ea80000300800 */
[----:B------:R-:W2:Y:S03]  /*4ae0*/  LDL.LU R15, [R1+0xc] ;  /* 0x00000c00010f7983 */ /* 0x000ea60000300800 */
[-C--:B------:R-:W-:Y:S08]  /*4af0*/  HMMA.16816.F32 R36, R80, R96.reuse, R36 ;  /* 0x000000605024723c */ /* 0x080ff00000001824 */
[----:B------:R-:W-:Y:S01]  /*4b00*/  HMMA.16816.F32 R76, R8, R96, R76 ;  /* 0x00000060084c723c */ /* 0x000fe2000000184c */
[----:B------:R-:W2:Y:S04]  /*4b10*/  LDL.LU R96, [R1+0x10] ;  /* 0x0000100001607983 */ /* 0x000ea80000300800 */
[----:B------:R-:W4:Y:S03]  /*4b20*/  LDL.LU R97, [R1+0x8] ;  /* 0x0000080001617983 */ /* 0x000f260000300800 */
[----:B------:R-:W-:Y:S01]  /*4b30*/  HMMA.16816.F32 R32, R80, R6, R32 ;  /* 0x000000065020723c */ /* 0x000fe20000001820 */
[----:B------:R-:W-:-:S02]  /*4b40*/  F2FP.F16.E5M2.UNPACK_B R80, R98 ;  /* 0x00000062ff50723e */ /* 0x000fc400020004ff */
[----:B------:R-:W4:Y:S01]  /*4b50*/  LDL.LU R98, [R1+0x18] ;  /* 0x0000180001627983 */ /* 0x000f220000300800 */
[----:B------:R-:W-:Y:S02]  /*4b60*/  F2FP.F16.E5M2.UNPACK_B R81, R99 ;  /* 0x00000063ff51723e */ /* 0x000fe400020004ff */
[----:B------:R-:W-:Y:S02]  /*4b70*/  F2FP.F16.E5M2.UNPACK_B R82, R108 ;  /* 0x0000006cff52723e */ /* 0x000fe400020004ff */
[----:B------:R-:W-:Y:S01]  /*4b80*/  HMMA.16816.F32 R72, R8, R6, R72 ;  /* 0x000000060848723c */ /* 0x000fe20000001848 */
[----:B------:R-:W-:Y:S02]  /*4b90*/  F2FP.F16.E5M2.UNPACK_B R83, R109 ;  /* 0x0000006dff53723e */ /* 0x000fe400020004ff */
[----:B------:R-:W-:Y:S01]  /*4ba0*/  F2FP.F16.E5M2.UNPACK_B R12, R104.H1 ;  /* 0x00000068ff0c723e */ /* 0x000fe200030004ff */
[----:B------:R-:W4:Y:S01]  /*4bb0*/  LDL.LU R109, [R1+0x1c] ;  /* 0x00001c00016d7983 */ /* 0x000f220000300800 */
[----:B------:R-:W-:-:S02]  /*4bc0*/  F2FP.F16.E5M2.UNPACK_B R13, R105.H1 ;  /* 0x00000069ff0d723e */ /* 0x000fc400030004ff */
[----:B------:R-:W-:Y:S01]  /*4bd0*/  F2FP.F16.E5M2.UNPACK_B R10, R100.H1 ;  /* 0x00000064ff0a723e */ /* 0x000fe200030004ff */
[----:B------:R-:W4:Y:S01]  /*4be0*/  LDL.LU R104, [R1+0x20] ;  /* 0x0000200001687983 */ /* 0x000f220000300800 */
[----:B------:R-:W-:Y:S02]  /*4bf0*/  F2FP.F16.E5M2.UNPACK_B R11, R101.H1 ;  /* 0x00000065ff0b723e */ /* 0x000fe400030004ff */
[----:B------:R-:W-:Y:S02]  /*4c00*/  F2FP.F16.E5M2.UNPACK_B R8, R88.H1 ;  /* 0x00000058ff08723e */ /* 0x000fe400030004ff */
[----:B------:R-:W-:Y:S02]  /*4c10*/  F2FP.F16.E5M2.UNPACK_B R9, R89.H1 ;  /* 0x00000059ff09723e */ /* 0x000fe400030004ff */
[----:B------:R-:W-:Y:S02]  /*4c20*/  F2FP.F16.E5M2.UNPACK_B R6, R92.H1 ;  /* 0x0000005cff06723e */ /* 0x000fe400030004ff */
[----:B------:R-:W-:Y:S01]  /*4c30*/  F2FP.F16.E5M2.UNPACK_B R7, R93.H1 ;  /* 0x0000005dff07723e */ /* 0x000fe200030004ff */
[C---:B------:R-:W-:Y:S01]  /*4c40*/  HMMA.16816.F32 R64, R80.reuse, R12, R64 ;  /* 0x0000000c5040723c */ /* 0x040fe20000001840 */
[----:B------:R-:W4:Y:S04]  /*4c50*/  LDL.LU R105, [R1+0x24] ;  /* 0x0000240001697983 */ /* 0x000f280000300800 */
[----:B------:R-:W4:Y:S03]  /*4c60*/  LDL.LU R100, [R1+0x28] ;  /* 0x0000280001647983 */ /* 0x000f260000300800 */
[C---:B------:R-:W-:Y:S01]  /*4c70*/  HMMA.16816.F32 R56, R80.reuse, R10, R56 ;  /* 0x0000000a5038723c */ /* 0x040fe20000001838 */
[----:B------:R-:W4:Y:S04]  /*4c80*/  LDL.LU R101, [R1+0x2c] ;  /* 0x00002c0001657983 */ /* 0x000f280000300800 */
[----:B------:R-:W4:Y:S03]  /*4c90*/  LDL.LU R88, [R1+0x30] ;  /* 0x0000300001587983 */ /* 0x000f260000300800 */
[C---:B------:R-:W-:Y:S01]  /*4ca0*/  HMMA.16816.F32 R16, R80.reuse, R8, R16 ;  /* 0x000000085010723c */ /* 0x040fe20000001810 */
[----:B------:R-:W4:Y:S04]  /*4cb0*/  LDL.LU R108, [R1+0x60] ;  /* 0x00006000016c7983 */ /* 0x000f280000300800 */
[----:B------:R-:W4:Y:S03]  /*4cc0*/  LDL.LU R99, [R1+0x5c] ;  /* 0x00005c0001637983 */ /* 0x000f260000300800 */
[----:B------:R-:W-:Y:S01]  /*4cd0*/  HMMA.16816.F32 R20, R80, R6, R20 ;  /* 0x000000065014723c */ /* 0x000fe20000001814 */
[----:B------:R-:W-:-:S02]  /*4ce0*/  IMAD R82, R113, 0x100, R114 ;  /* 0x0000010071527824 */ /* 0x000fc400078e0272 */
[----:B------:R-:W-:Y:S01]  /*4cf0*/  IMAD R83, R111, 0x100, R112 ;  /* 0x000001006f537824 */ /* 0x000fe200078e0270 */
[----:B------:R-:W-:Y:S02]  /*4d00*/  F2FP.F16.E5M2.UNPACK_B R80, R110 ;  /* 0x0000006eff50723e */ /* 0x000fe400020004ff */
[----:B------:R-:W-:Y:S02]  /*4d10*/  F2FP.F16.E5M2.UNPACK_B R81, R115 ;  /* 0x00000073ff51723e */ /* 0x000fe400020004ff */
[----:B------:R-:W-:Y:S02]  /*4d20*/  F2FP.F16.E5M2.UNPACK_B R82, R82 ;  /* 0x00000052ff52723e */ /* 0x000fe400020004ff */
[----:B------:R-:W-:-:S07]  /*4d30*/  F2FP.F16.E5M2.UNPACK_B R83, R83 ;  /* 0x00000053ff53723e */ /* 0x000fce00020004ff */
[C---:B------:R-:W-:Y:S08]  /*4d40*/  HMMA.16816.F32 R24, R80.reuse, R12, R24 ;  /* 0x0000000c5018723c */ /* 0x040ff00000001818 */
[C---:B------:R-:W-:Y:S08]  /*4d50*/  HMMA.16816.F32 R28, R80.reuse, R10, R28 ;  /* 0x0000000a501c723c */ /* 0x040ff0000000181c */
[C---:B------:R-:W-:Y:S08]  /*4d60*/  HMMA.16816.F32 R32, R80.reuse, R8, R32 ;  /* 0x000000085020723c */ /* 0x040ff00000001820 */
[----:B------:R-:W-:Y:S01]  /*4d70*/  HMMA.16816.F32 R36, R80, R6, R36 ;  /* 0x000000065024723c */ /* 0x000fe20000001824 */
[----:B------:R-:W-:-:S02]  /*4d80*/  IMAD R80, R123, 0x100, R124 ;  /* 0x000001007b507824 */ /* 0x000fc400078e027c */
[----:B------:R-:W-:Y:S02]  /*4d90*/  IMAD R81, R120, 0x100, R121 ;  /* 0x0000010078517824 */ /* 0x000fe400078e0279 */
[----:B------:R-:W-:Y:S02]  /*4da0*/  IMAD R82, R118, 0x100, R119 ;  /* 0x0000010076527824 */ /* 0x000fe400078e0277 */
        /* <DEDUP_REMOVED lines=9> */
[----:B---3--:R-:W-:-:S05]  /*4e40*/  IMAD R125, R125, 0x100, R85 ;  /* 0x000001007d7d7824 */ /* 0x008fca00078e0255 */
[----:B------:R-:W-:Y:S01]  /*4e50*/  F2FP.F16.E5M2.UNPACK_B R83, R125 ;  /* 0x0000007dff53723e */ /* 0x000fe200020004ff */
[----:B--2---:R-:W-:Y:S02]  /*4e60*/  IMAD R15, R15, 0x100, R96 ;  /* 0x000001000f0f7824 */ /* 0x004fe400078e0260 */
[----:B----4-:R-:W-:-:S03]  /*4e70*/  IMAD R84, R84, 0x100, R97 ;  /* 0x0000010054547824 */ /* 0x010fc600078e0261 */
[----:B------:R-:W-:Y:S01]  /*4e80*/  F2FP.F16.E5M2.UNPACK_B R81, R15 ;  /* 0x0000000fff51723e */ /* 0x000fe200020004ff */
[----:B------:R-:W-:Y:S01]  /*4e90*/  IMAD R14, R14, 0x100, R98 ;  /* 0x000001000e0e7824 */ /* 0x000fe200078e0262 */
[----:B------:R-:W-:Y:S01]  /*4ea0*/  F2FP.F16.E5M2.UNPACK_B R82, R84 ;  /* 0x00000054ff52723e */ /* 0x000fe200020004ff */
[----:B------:R-:W2:Y:S03]  /*4eb0*/  LDL.LU R98, [R1+0x58] ;  /* 0x0000580001627983 */ /* 0x000ea60000300800 */
[----:B------:R-:W-:Y:S01]  /*4ec0*/  F2FP.F16.E5M2.UNPACK_B R80, R14 ;  /* 0x0000000eff50723e */ /* 0x000fe200020004ff */
[----:B------:R-:W2:Y:S04]  /*4ed0*/  LDL.LU R96, [R1+0x54] ;  /* 0x0000540001607983 */ /* 0x000ea80000300800 */
[----:B------:R-:W3:Y:S02]  /*4ee0*/  LDL.LU R97, [R1+0x50] ;  /* 0x0000500001617983 */ /* 0x000ee40000300800 */
[----:B------:R-:W-:Y:S01]  /*4ef0*/  HMMA.16816.F32 R72, R80, R8, R72 ;  /* 0x000000085048723c */ /* 0x000fe20000001848 */
[----:B------:R-:W-:Y:S01]  /*4f00*/  IMAD R8, R87, 0x100, R86 ;  /* 0x0000010057087824 */ /* 0x000fe200078e0256 */
[----:B------:R-:W3:Y:S04]  /*4f10*/  LDL.LU R85, [R1+0x4c] ;  /* 0x00004c0001557983 */ /* 0x000ee80000300800 */
[----:B------:R-:W4:Y:S04]  /*4f20*/  LDL.LU R86, [R1+0x48] ;  /* 0x0000480001567983 */ /* 0x000f280000300800 */
[----:B------:R-:W4:Y:S04]  /*4f30*/  LDL.LU R87, [R1+0x44] ;  /* 0x0000440001577983 */ /* 0x000f280000300800 */
[----:B------:R-:W4:Y:S04]  /*4f40*/  LDL.LU R123, [R1+0x80] ;  /* 0x00008000017b7983 */ /* 0x000f280000300800 */
[----:B------:R-:W4:Y:S04]  /*4f50*/  LDL.LU R124, [R1+0x7c] ;  /* 0x00007c00017c7983 */ /* 0x000f280000300800 */
[----:B------:R-:W4:Y:S04]  /*4f60*/  LDL.LU R115, [R1+0x78] ;  /* 0x0000780001737983 */ /* 0x000f280000300800 */
[----:B------:R-:W4:Y:S04]  /*4f70*/  LDL.LU R110, [R1+0x74] ;  /* 0x00007400016e7983 */ /* 0x000f280000300800 */
[----:B------:R-:W4:Y:S04]  /*4f80*/  LDL.LU R111, [R1+0x70] ;  /* 0x00007000016f7983 */ /* 0x000f280000300800 */
[----:B------:R-:W4:Y:S04]  /*4f90*/  LDL.LU R112, [R1+0x6c] ;  /* 0x00006c0001707983 */ /* 0x000f280000300800 */
[----:B------:R-:W4:Y:S01]  /*4fa0*/  LDL.LU R113, [R1+0x68] ;  /* 0x0000680001717983 */ /* 0x000f220000300800 */
[----:B------:R-:W-:-:S03]  /*4fb0*/  IMAD R9, R101, 0x100, R88 ;  /* 0x0000010065097824 */ /* 0x000fc600078e0258 */
[----:B------:R-:W4:Y:S01]  /*4fc0*/  LDL.LU R114, [R1+0x64] ;  /* 0x0000640001727983 */ /* 0x000f220000300800 */
[----:B------:R-:W-:Y:S03]  /*4fd0*/  HMMA.16816.F32 R68, R80, R10, R68 ;  /* 0x0000000a5044723c */ /* 0x000fe60000001844 */
[----:B------:R-:W4:Y:S01]  /*4fe0*/  LDL.LU R93, [R1+0xb0] ;  /* 0x0000b000015d7983 */ /* 0x000f220000300800 */
[----:B------:R-:W-:-:S03]  /*4ff0*/  IMAD R10, R105, 0x100, R100 ;  /* 0x00000100690a7824 */ /* 0x000fc600078e0264 */
[----:B------:R-:W4:Y:S04]  /*5000*/  LDL.LU R92, [R1+0xac] ;  /* 0x0000ac00015c7983 */ /* 0x000f280000300800 */
[----:B------:R-:W4:Y:S01]  /*5010*/  LDL.LU R89, [R1+0xa8] ;  /* 0x0000a80001597983 */ /* 0x000f220000300800 */
[----:B------:R-:W-:-:S03]  /*5020*/  IMAD R11, R109, 0x100, R104 ;  /* 0x000001006d0b7824 */ /* 0x000fc600078e0268 */
[----:B------:R-:W4:Y:S04]  /*5030*/  LDL.LU R88, [R1+0xa4] ;  /* 0x0000a40001587983 */ /* 0x000f280000300800 */
[----:B------:R-:W4:Y:S04]  /*5040*/  LDL.LU R101, [R1+0xa0] ;  /* 0x0000a00001657983 */ /* 0x000f280000300800 */
[----:B------:R-:W4:Y:S04]  /*5050*/  LDL.LU R100, [R1+0x9c] ;  /* 0x00009c0001647983 */ /* 0x000f280000300800 */
[----:B------:R-:W4:Y:S04]  /*5060*/  LDL.LU R105, [R1+0x98] ;  /* 0x0000980001697983 */ /* 0x000f280000300800 */
[----:B------:R-:W4:Y:S01]  /*5070*/  LDL.LU R104, [R1+0x94] ;  /* 0x0000940001687983 */ /* 0x000f220000300800 */
[----:B------:R-:W-:-:S03]  /*5080*/  IMAD R14, R99, 0x100, R108 ;  /* 0x00000100630e7824 */ /* 0x000fc600078e026c */
[----:B------:R-:W4:Y:S04]  /*5090*/  LDL.LU R109, [R1+0xd0] ;  /* 0x0000d000016d7983 */ /* 0x000f280000300800 */
[----:B------:R-:W4:Y:S04]  /*50a0*/  LDL.LU R108, [R1+0xcc] ;  /* 0x0000cc00016c7983 */ /* 0x000f280000300800 */
[----:B------:R-:W4:Y:S01]  /*50b0*/  LDL.LU R99, [R1+0xc8] ;  /* 0x0000c80001637983 */ /* 0x000f220000300800 */
[----:B--2---:R-:W-:-:S03]  /*50c0*/  IMAD R15, R96, 0x100, R98 ;  /* 0x00000100600f7824 */ /* 0x004fc600078e0262 */
[----:B------:R-:W2:Y:S04]  /*50d0*/  LDL.LU R98, [R1+0xc4] ;  /* 0x0000c40001627983 */ /* 0x000ea80000300800 */
[----:B------:R-:W2:Y:S01]  /*50e0*/  LDL.LU R96, [R1+0xc0] ;  /* 0x0000c00001607983 */ /* 0x000ea20000300800 */
[----:B---3--:R-:W-:-:S03]  /*50f0*/  IMAD R84, R85, 0x100, R97 ;  /* 0x0000010055547824 */ /* 0x008fc600078e0261 */
[----:B------:R-:W3:Y:S01]  /*5100*/  LDL.LU R97, [R1+0xbc] ;  /* 0x0000bc0001617983 */ /* 0x000ee20000300800 */
[----:B----4-:R-:W-:-:S03]  /*5110*/  IMAD R85, R87, 0x100, R86 ;  /* 0x0000010057557824 */ /* 0x010fc600078e0256 */
[----:B------:R-:W4:Y:S04]  /*5120*/  LDL.LU R86, [R1+0xb8] ;  /* 0x0000b80001567983 */ /* 0x000f280000300800 */
[----:B------:R-:W4:Y:S01]  /*5130*/  LDL.LU R87, [R1+0xb4] ;  /* 0x0000b40001577983 */ /* 0x000f220000300800 */
[----:B------:R-:W-:Y:S01]  /*5140*/  HMMA.16816.F32 R60, R80, R12, R60 ;  /* 0x0000000c503c723c */ /* 0x000fe2000000183c */
[----:B------:R-:W-:Y:S02]  /*5150*/  F2FP.F16.E5M2.UNPACK_B R12, R106 ;  /* 0x0000006aff0c723e */ /* 0x000fe400020004ff */
[----:B------:R-:W-:-:S05]  /*5160*/  F2FP.F16.E5M2.UNPACK_B R13, R107 ;  /* 0x0000006bff0d723e */ /* 0x000fca00020004ff */
[----:B------:R-:W-:Y:S01]  /*5170*/  HMMA.16816.F32 R76, R80, R6, R76 ;  /* 0x00000006504c723c */ /* 0x000fe2000000184c */
        /* <DEDUP_REMOVED lines=9> */
[----:B------:R-:W-:Y:S01]  /*5210*/  F2FP.F16.E5M2.UNPACK_B R7, R95 ;  /* 0x0000005fff07723e */ /* 0x000fe200020004ff */
[C---:B------:R-:W-:Y:S08]  /*5220*/  HMMA.16816.F32 R64, R80.reuse, R12, R64 ;  /* 0x0000000c5040723c */ /* 0x040ff00000001840 */
[C---:B------:R-:W-:Y:S08]  /*5230*/  HMMA.16816.F32 R56, R80.reuse, R10, R56 ;  /* 0x0000000a5038723c */ /* 0x040ff00000001838 */
[C---:B------:R-:W-:Y:S08]  /*5240*/  HMMA.16816.F32 R16, R80.reuse, R8, R16 ;  /* 0x000000085010723c */ /* 0x040ff00000001810 */
[----:B------:R-:W-:Y:S01]  /*5250*/  HMMA.16816.F32 R20, R80, R6, R20 ;  /* 0x000000065014723c */ /* 0x000fe20000001814 */
[----:B------:R-:W-:-:S02]  /*5260*/  F2FP.F16.E5M2.UNPACK_B R80, R14 ;  /* 0x0000000eff50723e */ /* 0x000fc400020004ff */
[----:B------:R-:W-:Y:S02]  /*5270*/  F2FP.F16.E5M2.UNPACK_B R81, R15 ;  /* 0x0000000fff51723e */ /* 0x000fe400020004ff */
[----:B------:R-:W-:Y:S02]  /*5280*/  F2FP.F16.E5M2.UNPACK_B R82, R84 ;  /* 0x00000054ff52723e */ /* 0x000fe400020004ff */
[----:B------:R-:W-:Y:S01]  /*5290*/  F2FP.F16.E5M2.UNPACK_B R83, R85 ;  /* 0x00000055ff53723e */ /* 0x000fe200020004ff */
[----:B------:R-:W-:Y:S02]  /*52a0*/  IMAD R14, R124, 0x100, R123 ;  /* 0x000001007c0e7824 */ /* 0x000fe400078e027b */
[----:B------:R-:W-:Y:S02]  /*52b0*/  IMAD R15, R110, 0x100, R115 ;  /* 0x000001006e0f7824 */ /* 0x000fe400078e0273 */
[----:B------:R-:W-:Y:S02]  /*52c0*/  IMAD R84, R112, 0x100, R111 ;  /* 0x0000010070547824 */ /* 0x000fe400078e026f */
[----:B------:R-:W-:Y:S01]  /*52d0*/  IMAD R85, R114, 0x100, R113 ;  /* 0x0000010072557824 */ /* 0x000fe200078e0271 */
[C---:B------:R-:W-:Y:S01]  /*52e0*/  HMMA.16816.F32 R24, R80.reuse, R12, R24 ;  /* 0x0000000c5018723c */ /* 0x040fe20000001818 */
[----:B------:R-:W4:Y:S04]  /*52f0*/  LDL.LU R112, [R1+0xf0] ;  /* 0x0000f00001707983 */ /* 0x000f280000300800 */
[----:B------:R-:W4:Y:S03]  /*5300*/  LDL.LU R113, [R1+0xec] ;  /* 0x0000ec0001717983 */ /* 0x000f260000300800 */
[C---:B------:R-:W-:Y:S01]  /*5310*/  HMMA.16816.F32 R28, R80.reuse, R10, R28 ;  /* 0x0000000a501c723c */ /* 0x040fe2000000181c */
[----:B------:R-:W4:Y:S07]  /*5320*/  LDL.LU R114, [R1+0xe8] ;  /* 0x0000e80001727983 */ /* 0x000f2e0000300800 */
[C---:B------:R-:W-:Y:S08]  /*5330*/  HMMA.16816.F32 R32, R80.reuse, R8, R32 ;  /* 0x000000085020723c */ /* 0x040ff00000001820 */
[----:B------:R-:W-:Y:S01]  /*5340*/  HMMA.16816.F32 R36, R80, R6, R36 ;  /* 0x000000065024723c */ /* 0x000fe20000001824 */
[----:B------:R-:W-:-:S02]  /*5350*/  F2FP.F16.E5M2.UNPACK_B R80, R14 ;  /* 0x0000000eff50723e */ /* 0x000fc400020004ff */
[----:B------:R-:W-:Y:S02]  /*5360*/  F2FP.F16.E5M2.UNPACK_B R81, R15 ;  /* 0x0000000fff51723e */ /* 0x000fe400020004ff */
[----:B------:R-:W-:Y:S02]  /*5370*/  F2FP.F16.E5M2.UNPACK_B R82, R84 ;  /* 0x00000054ff52723e */ /* 0x000fe400020004ff */
[----:B------:R-:W-:Y:S01]  /*5380*/  F2FP.F16.E5M2.UNPACK_B R83, R85 ;  /* 0x00000055ff53723e */ /* 0x000fe200020004ff */
[----:B------:R-:W-:Y:S02]  /*5390*/  IMAD R14, R92, 0x100, R93 ;  /* 0x000001005c0e7824 */ /* 0x000fe400078e025d */
[----:B------:R-:W-:Y:S01]  /*53a0*/  IMAD R15, R88, 0x100, R89 ;  /* 0x00000100580f7824 */ /* 0x000fe200078e0259 */
[----:B------:R-:W4:Y:S01]  /*53b0*/  LDL.LU R93, [R1+0xe4] ;  /* 0x0000e400015d7983 */ /* 0x000f220000300800 */
[----:B------:R-:W-:Y:S02]  /*53c0*/  IMAD R84, R100, 0x100, R101 ;  /* 0x0000010064547824 */ /* 0x000fe400078e0265 */
[----:B------:R-:W-:Y:S01]  /*53d0*/  IMAD R85, R104, 0x100, R105 ;  /* 0x0000010068557824 */ /* 0x000fe200078e0269 */
[----:B------:R-:W4:Y:S01]  /*53e0*/  LDL.LU R92, [R1+0xe0] ;  /* 0x0000e000015c7983 */ /* 0x000f220000300800 */
[C---:B------:R-:W-:Y:S03]  /*53f0*/  HMMA.16816.F32 R40, R80.reuse, R12, R40 ;  /* 0x0000000c5028723c */ /* 0x040fe60000001828 */
[----:B------:R-:W4:Y:S04]  /*5400*/  LDL.LU R89, [R1+0xdc] ;  /* 0x0000dc0001597983 */ /* 0x000f280000300800 */
[----:B------:R-:W4:Y:S01]  /*5410*/  LDL.LU R88, [R1+0xd8] ;  /* 0x0000d80001587983 */ /* 0x000f220000300800 */
[C---:B------:R-:W-:Y:S03]  /*5420*/  HMMA.16816.F32 R44, R80.reuse, R10, R44 ;  /* 0x0000000a502c723c */ /* 0x040fe6000000182c */
[----:B------:R-:W4:Y:S04]  /*5430*/  LDL.LU R101, [R1+0xd4] ;  /* 0x0000d40001657983 */ /* 0x000f280000300800 */
[----:B------:R-:W4:Y:S01]  /*5440*/  LDL.LU R100, [R1+0x110] ;  /* 0x0001100001647983 */ /* 0x000f220000300800 */
[C---:B------:R-:W-:Y:S03]  /*5450*/  HMMA.16816.F32 R48, R80.reuse, R8, R48 ;  /* 0x000000085030723c */ /* 0x040fe60000001830 */
[----:B------:R-:W4:Y:S04]  /*5460*/  LDL.LU R105, [R1+0x10c] ;  /* 0x00010c0001697983 */ /* 0x000f280000300800 */
[----:B------:R-:W4:Y:S01]  /*5470*/  LDL.LU R104, [R1+0x108] ;  /* 0x0001080001687983 */ /* 0x000f220000300800 */
[----:B------:R-:W-:Y:S01]  /*5480*/  HMMA.16816.F32 R52, R80, R6, R52 ;  /* 0x000000065034723c */ /* 0x000fe20000001834 */
[----:B------:R-:W-:-:S02]  /*5490*/  F2FP.F16.E5M2.UNPACK_B R80, R14 ;  /* 0x0000000eff50723e */ /* 0x000fc400020004ff */
[----:B------:R-:W-:Y:S02]  /*54a0*/  F2FP.F16.E5M2.UNPACK_B R81, R15 ;  /* 0x0000000fff51723e */ /* 0x000fe400020004ff */
[----:B------:R-:W-:Y:S02]  /*54b0*/  F2FP.F16.E5M2.UNPACK_B R82, R84 ;  /* 0x00000054ff52723e */ /* 0x000fe400020004ff */
[----:B------:R-:W-:-:S07]  /*54c0*/  F2FP.F16.E5M2.UNPACK_B R83, R85 ;  /* 0x00000055ff53723e */ /* 0x000fce00020004ff */
[C---:B------:R-:W-:Y:S01]  /*54d0*/  HMMA.16816.F32 R72, R80.reuse, R8, R72 ;  /* 0x000000085048723c */ /* 0x040fe20000001848 */
[----:B------:R-:W-:Y:S02]  /*54e0*/  IMAD R8, R108, 0x100, R109 ;  /* 0x000001006c087824 */ /* 0x000fe400078e026d */
[----:B------:R-:W4:Y:S04]  /*54f0*/  LDL.LU R109, [R1+0x104] ;  /* 0x00010400016d7983 */ /* 0x000f280000300800 */
[----:B------:R-:W4:Y:S01]  /*5500*/  LDL.LU R108, [R1+0x100] ;  /* 0x00010000016c7983 */ /* 0x000f220000300800 */
[----:B------:R-:W-:Y:S01]  /*5510*/  HMMA.16816.F32 R68, R80, R10, R68 ;  /* 0x0000000a5044723c */ /* 0x000fe20000001844 */
[----:B--2---:R-:W-:Y:S02]  /*5520*/  IMAD R9, R98, 0x100, R99 ;  /* 0x0000010062097824 */ /* 0x004fe400078e0263 */
[----:B------:R-:W2:Y:S04]  /*5530*/  LDL.LU R99, [R1+0xfc] ;  /* 0x0000fc0001637983 */ /* 0x000ea80000300800 */
[----:B------:R-:W2:Y:S01]  /*5540*/  LDL.LU R98, [R1+0xf8] ;  /* 0x0000f80001627983 */ /* 0x000ea20000300800 */
[----:B---3--:R-:W-:-:S03]  /*5550*/  IMAD R10, R97, 0x100, R96 ;  /* 0x00000100610a7824 */ /* 0x008fc600078e0260 */
[----:B------:R-:W3:Y:S04]  /*5560*/  LDL.LU R96, [R1+0xf4] ;  /* 0x0000f40001607983 */ /* 0x000ee80000300800 */
[----:B------:R-:W3:Y:S01]  /*5570*/  LDL.LU R97, [R1+0x11c] ;  /* 0x00011c0001617983 */ /* 0x000ee20000300800 */
[----:B----4-:R-:W-:-:S03]  /*5580*/  IMAD R11, R87, 0x100, R86 ;  /* 0x00000100570b7824 */ /* 0x010fc600078e0256 */
[----:B------:R-:W4:Y:S04]  /*5590*/  LDL.LU R86, [R1+0x118] ;  /* 0x0001180001567983 */ /* 0x000f280000300800 */
[----:B------:R-:W4:Y:S01]  /*55a0*/  LDL.LU R87, [R1+0x114] ;  /* 0x0001140001577983 */ /* 0x000f220000300800 */
[----:B------:R-:W-:Y:S01]  /*55b0*/  HMMA.16816.F32 R60, R80, R12, R60 ;  /* 0x0000000c503c723c */ /* 0x000fe2000000183c */
[----:B------:R-:W-:Y:S02]  /*55c0*/  F2FP.F16.E5M2.UNPACK_B R12, R94.H1 ;  /* 0x0000005eff0c723e */ /* 0x000fe400030004ff */
[----:B------:R-:W-:-:S05]  /*55d0*/  F2FP.F16.E5M2.UNPACK_B R13, R95.H1 ;  /* 0x0000005fff0d723e */ /* 0x000fca00030004ff */
[----:B------:R-:W-:Y:S01]  /*55e0*/  HMMA.16816.F32 R76, R80, R6, R76 ;  /* 0x00000006504c723c */ /* 0x000fe2000000184c */
[----:B------:R-:W-:Y:S02]  /*55f0*/  F2FP.F16.E5M2.UNPACK_B R80, R8 ;  /* 0x00000008ff50723e */ /* 0x000fe400020004ff */
[----:B------:R-:W-:Y:S02]  /*5600*/  F2FP.F16.E5M2.UNPACK_B R81, R9 ;  /* 0x00000009ff51723e */ /* 0x000fe400020004ff */
[----:B------:R-:W-:Y:S02]  /*5610*/  F2FP.F16.E5M2.UNPACK_B R82, R10 ;  /* 0x0000000aff52723e */ /* 0x000fe400020004ff */
[----:B------:R-:W-:Y:S02]  /*5620*/  F2FP.F16.E5M2.UNPACK_B R83, R11 ;  /* 0x0000000bff53723e */ /* 0x000fe400020004ff */
[----:B------:R-:W-:Y:S02]  /*5630*/  F2FP.F16.E5M2.UNPACK_B R6, R106.H1 ;  /* 0x0000006aff06723e */ /* 0x000fe400030004ff */
[----:B------:R-:W-:-:S02]  /*5640*/  F2FP.F16.E5M2.UNPACK_B R7, R107.H1 ;  /* 0x0000006bff07723e */ /* 0x000fc400030004ff */
[----:B------:R-:W-:Y:S02]  /*5650*/  F2FP.F16.E5M2.UNPACK_B R8, R102.H1 ;  /* 0x00000066ff08723e */ /* 0x000fe400030004ff */
[----:B------:R-:W-:Y:S02]  /*5660*/  F2FP.F16.E5M2.UNPACK_B R9, R103.H1 ;  /* 0x00000067ff09723e */ /* 0x000fe400030004ff */
[----:B------:R-:W-:Y:S02]  /*5670*/  F2FP.F16.E5M2.UNPACK_B R10, R90.H1 ;  /* 0x0000005aff0a723e */ /* 0x000fe400030004ff */
[----:B------:R-:W-:Y:S01]  /*5680*/  F2FP.F16.E5M2.UNPACK_B R11, R91.H1 ;  /* 0x0000005bff0b723e */ /* 0x000fe200030004ff */
[C---:B------:R-:W-:Y:S08]  /*5690*/  HMMA.16816.F32 R64, R80.reuse, R6, R64 ;  /* 0x000000065040723c */ /* 0x040ff00000001840 */
[C---:B------:R-:W-:Y:S08]  /*56a0*/  HMMA.16816.F32 R56, R80.reuse, R8, R56 ;  /* 0x000000085038723c */ /* 0x040ff00000001838 */
[C---:B------:R-:W-:Y:S08]  /*56b0*/  HMMA.16816.F32 R16, R80.reuse, R10, R16 ;  /* 0x0000000a5010723c */ /* 0x040ff00000001810 */
[----:B------:R-:W-:Y:S01]  /*56c0*/  HMMA.16816.F32 R20, R80, R12, R20 ;  /* 0x0000000c5014723c */ /* 0x000fe20000001814 */
[----:B------:R-:W-:-:S05]  /*56d0*/  IMAD R14, R113, 0x100, R112 ;  /* 0x00000100710e7824 */ /* 0x000fca00078e0270 */
[----:B------:R-:W-:Y:S01]  /*56e0*/  F2FP.F16.E5M2.UNPACK_B R80, R14 ;  /* 0x0000000eff50723e */ /* 0x000fe200020004ff */
[----:B------:R-:W-:Y:S02]  /*56f0*/  IMAD R15, R93, 0x100, R114 ;  /* 0x000001005d0f7824 */ /* 0x000fe400078e0272 */
[----:B------:R-:W-:-:S03]  /*5700*/  IMAD R84, R89, 0x100, R92 ;  /* 0x0000010059547824 */ /* 0x000fc600078e025c */
[----:B------:R-:W-:Y:S01]  /*5710*/  F2FP.F16.E5M2.UNPACK_B R81, R15 ;  /* 0x0000000fff51723e */ /* 0x000fe200020004ff */
[----:B------:R-:W-:Y:S01]  /*5720*/  IMAD R85, R101, 0x100, R88 ;  /* 0x0000010065557824 */ /* 0x000fe200078e0258 */
[----:B------:R-:W-:-:S04]  /*5730*/  F2FP.F16.E5M2.UNPACK_B R82, R84 ;  /* 0x00000054ff52723e */ /* 0x000fc800020004ff */
[----:B------:R-:W-:Y:S01]  /*5740*/  F2FP.F16.E5M2.UNPACK_B R83, R85 ;  /* 0x00000055ff53723e */ /* 0x000fe200020004ff */
[----:B------:R-:W-:-:S06]  /*5750*/  IMAD R14, R105, 0x100, R100 ;  /* 0x00000100690e7824 */ /* 0x000fcc00078e0264 */
[C---:B------:R-:W-:Y:S08]  /*5760*/  HMMA.16816.F32 R24, R80.reuse, R6, R24 ;  /* 0x000000065018723c */ /* 0x040ff00000001818 */
[----:B------:R-:W-:Y:S01]  /*5770*/  HMMA.16816.F32 R28, R80, R8, R28 ;  /* 0x00000008501c723c */ /* 0x000fe2000000181c */
[----:B------:R-:W-:-:S07]  /*5780*/  IMAD R15, R109, 0x100, R104 ;  /* 0x000001006d0f7824 */ /* 0x000fce00078e0268 */
[C---:B------:R-:W-:Y:S08]  /*5790*/  HMMA.16816.F32 R32, R80.reuse, R10, R32 ;  /* 0x0000000a5020723c */ /* 0x040ff00000001820 */
[----:B------:R-:W-:Y:S01]  /*57a0*/  HMMA.16816.F32 R36, R80, R12, R36 ;  /* 0x0000000c5024723c */ /* 0x000fe20000001824 */
[----:B------:R-:W-:Y:S02]  /*57b0*/  F2FP.F16.E5M2.UNPACK_B R80, R14 ;  /* 0x0000000eff50723e */ /* 0x000fe400020004ff */
[----:B------:R-:W-:Y:S01]  /*57c0*/  F2FP.F16.E5M2.UNPACK_B R81, R15 ;  /* 0x0000000fff51723e */ /* 0x000fe200020004ff */
[----:B--2---:R-:W-:-:S05]  /*57d0*/  IMAD R84, R99, 0x100, R108 ;  /* 0x0000010063547824 */ /* 0x004fca00078e026c */
[----:B------:R-:W-:Y:S01]  /*57e0*/  F2FP.F16.E5M2.UNPACK_B R82, R84 ;  /* 0x00000054ff52723e */ /* 0x000fe200020004ff */
[----:B---3--:R-:W-:Y:S02]  /*57f0*/  IMAD R85, R96, 0x100, R98 ;  /* 0x0000010060557824 */ /* 0x008fe400078e0262 */
[----:B------:R-:W2:Y:S01]  /*5800*/  LDL.LU R96, [R1+0x88] ;  /* 0x0000880001607983 */ /* 0x000ea20000300800 */
[----:B------:R-:W-:Y:S01]  /*5810*/  IMAD R84, R4, 0x100, R5 ;  /* 0x0000010004547824 */ /* 0x000fe200078e0205 */
[----:B------:R-:W0:Y:S01]  /*5820*/  LDC R98, c[0x0][0x3a8] ;  /* 0x0000ea00ff627b82 */ /* 0x000e220000000800 */
[----:B------:R-:W-:Y:S01]  /*5830*/  F2FP.F16.E5M2.UNPACK_B R83, R85 ;  /* 0x00000055ff53723e */ /* 0x000fe200020004ff */
[----:B------:R-:W-:Y:S02]  /*5840*/  IMAD R85, R2, 0x100, R3 ;  /* 0x0000010002557824 */ /* 0x000fe400078e0203 */
[----:B----4-:R-:W-:Y:S02]  /*5850*/  IMAD R14, R86, 0x100, R97 ;  /* 0x00000100560e7824 */ /* 0x010fe400078e0261 */
[----:B------:R-:W3:Y:S01]  /*5860*/  LDL.LU R97, [R1+0x90] ;  /* 0x0000900001617983 */ /* 0x000ee20000300800 */
[----:B------:R-:W-:-:S03]  /*5870*/  IMAD R15, R0, 0x100, R87 ;  /* 0x00000100000f7824 */ /* 0x000fc600078e0257 */
[----:B------:R4:W5:Y:S04]  /*5880*/  LDL.LU R0, [R1+0x138] ;  /* 0x0001380001007983 */ /* 0x0009680000300800 */
[----:B------:R4:W5:Y:S04]  /*5890*/  LDL.LU R5, [R1+0x134] ;  /* 0x0001340001057983 */ /* 0x0009680000300800 */
[----:B------:R-:W4:Y:S04]  /*58a0*/  LDL.LU R4, [R1+0x130] ;  /* 0x0001300001047983 */ /* 0x000f280000300800 */
[----:B------:R-:W4:Y:S04]  /*58b0*/  LDL.LU R3, [R1+0x12c] ;  /* 0x00012c0001037983 */ /* 0x000f280000300800 */
[----:B------:R-:W4:Y:S04]  /*58c0*/  LDL.LU R2, [R1+0x128] ;  /* 0x0001280001027983 */ /* 0x000f280000300800 */
[----:B------:R-:W4:Y:S04]  /*58d0*/  LDL.LU R86, [R1+0x84] ;  /* 0x0000840001567983 */ /* 0x000f280000300800 */
[----:B------:R-:W4:Y:S01]  /*58e0*/  LDL.LU R87, [R1+0x8c] ;  /* 0x00008c0001577983 */ /* 0x000f220000300800 */
[----:B------:R-:W-:Y:S01]  /*58f0*/  USHF.R.S32.HI UR21, URZ, 0x1f, UR4 ;  /* 0x0000001fff157899 */ /* 0x000fe20008011404 */
        /* <DEDUP_REMOVED lines=8> */
[----:B------:R-:W-:Y:S02]  /*5980*/  UIADD3 UR19, UP0, UPT, UR4, UR19, URZ ;  /* 0x0000001304137290 */ /* 0x000fe4000ff1e0ff */
[----:B------:R-:W-:-:S04]  /*5990*/  UIADD3 UR6, UPT, UPT, UR6, -0x1, URZ ;  /* 0xffffffff06067890 */ /* 0x000fc8000fffe0ff */
[----:B------:R-:W-:Y:S01]  /*59a0*/  HMMA.16816.F32 R68, R80, R8, R68 ;  /* 0x000000085044723c */ /* 0x000fe20000001844 */
[----:B------:R-:W-:-:S07]  /*59b0*/  UIADD3.X UR20, UPT, UPT, UR21, UR20, URZ, UP0, !UPT ;  /* 0x0000001415147290 */ /* 0x000fce00087fe4ff */
[----:B------:R-:W-:Y:S01]  /*59c0*/  HMMA.16816.F32 R72, R80, R10, R72 ;  /* 0x0000000a5048723c */ /* 0x000fe20000001848 */
[----:B------:R-:W-:-:S07]  /*59d0*/  UISETP.NE.U32.AND UP0, UPT, UR6, URZ, UPT ;  /* 0x000000ff0600728c */ /* 0x000fce000bf05070 */
[C---:B------:R-:W-:Y:S08]  /*59e0*/  HMMA.16816.F32 R76, R80.reuse, R12, R76 ;  /* 0x0000000c504c723c */ /* 0x040ff0000000184c */
[----:B------:R-:W-:Y:S01]  /*59f0*/  HMMA.16816.F32 R60, R80, R6, R60 ;  /* 0x00000006503c723c */ /* 0x000fe2000000183c */
[----:B0-----:R-:W-:Y:S01]  /*5a00*/  IMAD.SHL.U32 R6, R98, 0x40, RZ ;  /* 0x0000004062067824 */ /* 0x001fe200078e00ff */
[----:B------:R-:W-:-:S02]  /*5a10*/  UIADD3 UR17, UP1, UPT, UR4, UR17, URZ ;  /* 0x0000001104117290 */ /* 0x000fc4000ff3e0ff */
[----:B------:R-:W-:Y:S02]  /*5a20*/  UIADD3 UR15, UP2, UPT, UR4, UR15, URZ ;  /* 0x0000000f040f7290 */ /* 0x000fe4000ff5e0ff */
[----:B------:R-:W-:Y:S02]  /*5a30*/  UIADD3 UR13, UP3, UPT, UR4, UR13, URZ ;  /* 0x0000000d040d7290 */ /* 0x000fe4000ff7e0ff */
[----:B------:R-:W-:Y:S02]  /*5a40*/  UIADD3 UR11, UP4, UPT, UR4, UR11, URZ ;  /* 0x0000000b040b7290 */ /* 0x000fe4000ff9e0ff */
[----:B------:R-:W-:Y:S02]  /*5a50*/  UIADD3 UR7, UP5, UPT, UR4, UR7, URZ ;  /* 0x0000000704077290 */ /* 0x000fe4000ffbe0ff */
[----:B------:R-:W-:Y:S02]  /*5a60*/  UIADD3.X UR18, UPT, UPT, UR21, UR18, URZ, UP1, !UPT ;  /* 0x0000001215127290 */ /* 0x000fe40008ffe4ff */
[----:B------:R-:W-:-:S02]  /*5a70*/  UIADD3.X UR16, UPT, UPT, UR21, UR16, URZ, UP2, !UPT ;  /* 0x0000001015107290 */ /* 0x000fc400097fe4ff */
[----:B------:R-:W-:Y:S02]  /*5a80*/  UIADD3.X UR14, UPT, UPT, UR21, UR14, URZ, UP3, !UPT ;  /* 0x0000000e150e7290 */ /* 0x000fe40009ffe4ff */
[----:B------:R-:W-:Y:S02]  /*5a90*/  UIADD3.X UR12, UPT, UPT, UR21, UR12, URZ, UP4, !UPT ;  /* 0x0000000c150c7290 */ /* 0x000fe4000a7fe4ff */
[----:B------:R-:W-:Y:S01]  /*5aa0*/  UIADD3.X UR10, UPT, UPT, UR21, UR10, URZ, UP5, !UPT ;  /* 0x0000000a150a7290 */ /* 0x000fe2000affe4ff */
[----:B--2---:R-:W-:-:S05]  /*5ab0*/  IADD3 R96, P1, PT, R96, UR4, RZ ;  /* 0x0000000460607c10 */ /* 0x004fca000ff3e0ff */
[----:B------:R0:W-:Y:S01]  /*5ac0*/  STL [R1+0x88], R96 ;  /* 0x0000886001007387 */ /* 0x0001e20000100800 */
[----:B---3--:R-:W-:-:S05]  /*5ad0*/  IADD3 R97, P2, PT, R97, UR4, RZ ;  /* 0x0000000461617c10 */ /* 0x008fca000ff5e0ff */
[----:B------:R0:W-:Y:S01]  /*5ae0*/  STL [R1+0x90], R97 ;  /* 0x0000906101007387 */ /* 0x0001e20000100800 */
[----:B----4-:R-:W-:Y:S02]  /*5af0*/  IADD3.X R86, PT, PT, R86, UR21, RZ, P1, !PT ;  /* 0x0000001556567c10 */ /* 0x010fe40008ffe4ff */
[----:B------:R-:W-:-:S05]  /*5b00*/  IADD3.X R87, PT, PT, R87, UR21, RZ, P2, !PT ;  /* 0x0000001557577c10 */ /* 0x000fca00097fe4ff */
[----:B------:R0:W-:Y:S04]  /*5b10*/  STL [R1+0x8c], R87 ;  /* 0x00008c5701007387 */ /* 0x0001e80000100800 */
[----:B------:R0:W-:Y:S01]  /*5b20*/  STL [R1+0x84], R86 ;  /* 0x0000845601007387 */ /* 0x0001e20000100800 */
[----:B------:R-:W-:Y:S01]  /*5b30*/  IADD3 R2, P0, PT, R6, R2, RZ ;  /* 0x0000000206027210 */ /* 0x000fe20007f1e0ff */
[----:B------:R-:W-:-:S03]  /*5b40*/  VIADD R4, R4, 0xffffffc0 ;  /* 0xffffffc004047836 */ /* 0x000fc60000000000 */
[----:B------:R-:W-:Y:S01]  /*5b50*/  LEA.HI.X.SX32 R3, R6, R3, 0x1, P0 ;  /* 0x0000000306037211 */ /* 0x000fe200000f0eff */
[----:B------:R-:W-:Y:S08]  /*5b60*/  BRA.U UP0, `(.L_x_2) ;  /* 0xffffffb900ec7547 */ /* 0x000ff0000b83ffff */
.L_x_1:
[----:B------:R-:W2:Y:S01]  /*5b70*/  LDL.LU R7, [R1+0x124] ;  /* 0x0001240001077983 */ /* 0x000ea20000300800 */
[----:B------:R-:W-:Y:S01]  /*5b80*/  F2FP.SATFINITE.E5M2.F32.PACK_AB_MERGE_C R10, R25, R24, RZ ;  /* 0x00000018190a723e */ /* 0x000fe200048060ff */
[----:B------:R-:W1:Y:S01]  /*5b90*/  LDCU.128 UR12, c[0x0][0x390] ;  /* 0x00007200ff0c77ac */ /* 0x000e620008000c00 */
[----:B------:R-:W-:Y:S01]  /*5ba0*/  F2FP.SATFINITE.E5M2.F32.PACK_AB_MERGE_C R18, R19, R18, RZ ;  /* 0x000000121312723e */ /* 0x000fe200048060ff */
[----:B------:R-:W1:Y:S01]  /*5bb0*/  LDL.LU R12, [R1+0x120] ;  /* 0x00012000010c7983 */ /* 0x000e620000300800 */
[----:B------:R-:W-:Y:S01]  /*5bc0*/  F2FP.SATFINITE.E5M2.F32.PACK_AB_MERGE_C R8, R65, R64, RZ ;  /* 0x000000404108723e */ /* 0x000fe200048060ff */
[----:B------:R-:W3:Y:S01]  /*5bd0*/  LDCU UR4, c[0x0][0x3b4] ;  /* 0x00007680ff0477ac */ /* 0x000ee20008000800 */
[----:B------:R-:W-:Y:S01]  /*5be0*/  F2FP.SATFINITE.E5M2.F32.PACK_AB_MERGE_C R9, R67, R66, RZ ;  /* 0x000000424309723e */ /* 0x000fe200048060ff */
[----:B------:R-:W4:Y:S01]  /*5bf0*/  LDL.LU R24, [R1+0x38] ;  /* 0x0000380001187983 */ /* 0x000f220000300800 */
[----:B------:R-:W-:Y:S02]  /*5c00*/  F2FP.SATFINITE.E5M2.F32.PACK_AB_MERGE_C R57, R57, R56, RZ ;  /* 0x000000383939723e */ /* 0x000fe400048060ff */
[----:B------:R-:W-:Y:S01]  /*5c10*/  F2FP.SATFINITE.E5M2.F32.PACK_AB_MERGE_C R58, R59, R58, RZ ;  /* 0x0000003a3b3a723e */ /* 0x000fe200048060ff */
[----:B------:R-:W0:Y:S01]  /*5c20*/  S2R R6, SR_TID.X ;  /* 0x0000000000067919 */ /* 0x000e220000002100 */
[----:B------:R-:W-:-:S02]  /*5c30*/  F2FP.SATFINITE.E5M2.F32.PACK_AB_MERGE_C R11, R27, R26, RZ ;  /* 0x0000001a1b0b723e */ /* 0x000fc400048060ff */
[----:B------:R-:W-:Y:S01]  /*5c40*/  F2FP.SATFINITE.E5M2.F32.PACK_AB_MERGE_C R29, R29, R28, RZ ;  /* 0x0000001c1d1d723e */ /* 0x000fe200048060ff */
[----:B------:R-:W3:Y:S01]  /*5c50*/  S2R R4, SR_TID.X ;  /* 0x0000000000047919 */ /* 0x000ee20000002100 */
[----:B------:R-:W-:Y:S02]  /*5c60*/  F2FP.SATFINITE.E5M2.F32.PACK_AB_MERGE_C R30, R31, R30, RZ ;  /* 0x0000001e1f1e723e */ /* 0x000fe400048060ff */
[----:B------:R-:W-:Y:S02]  /*5c70*/  F2FP.SATFINITE.E5M2.F32.PACK_AB_MERGE_C R42, R43, R42, RZ ;  /* 0x0000002a2b2a723e */ /* 0x000fe400048060ff */
[----:B------:R-:W-:Y:S02]  /*5c80*/  F2FP.SATFINITE.E5M2.F32.PACK_AB_MERGE_C R47, R47, R46, RZ ;  /* 0x0000002e2f2f723e */ /* 0x000fe400048060ff */
[----:B------:R-:W-:Y:S02]  /*5c90*/  F2FP.SATFINITE.E5M2.F32.PACK_AB_MERGE_C R40, R41, R40, RZ ;  /* 0x000000282928723e */ /* 0x000fe400048060ff */
[----:B------:R-:W-:-:S02]  /*5ca0*/  F2FP.SATFINITE.E5M2.F32.PACK_AB_MERGE_C R45, R45, R44, RZ ;  /* 0x0000002c2d2d723e */ /* 0x000fc400048060ff */
[----:B------:R-:W-:Y:S02]  /*5cb0*/  F2FP.SATFINITE.E5M2.F32.PACK_AB_MERGE_C R60, R61, R60, RZ ;  /* 0x0000003c3d3c723e */ /* 0x000fe400048060ff */
[----:B------:R-:W-:Y:S02]  /*5cc0*/  F2FP.SATFINITE.E5M2.F32.PACK_AB_MERGE_C R16, R17, R16, RZ ;  /* 0x000000101110723e */ /* 0x000fe400048060ff */
[----:B------:R-:W-:Y:S02]  /*5cd0*/  F2FP.SATFINITE.E5M2.F32.PACK_AB_MERGE_C R21, R21, R20, RZ ;  /* 0x000000141515723e */ /* 0x000fe400048060ff */
[----:B------:R-:W-:Y:S02]  /*5ce0*/  F2FP.SATFINITE.E5M2.F32.PACK_AB_MERGE_C R23, R23, R22, RZ ;  /* 0x000000161717723e */ /* 0x000fe400048060ff */
[----:B------:R-:W-:Y:S02]  /*5cf0*/  F2FP.SATFINITE.E5M2.F32.PACK_AB_MERGE_C R32, R33, R32, RZ ;  /* 0x000000202120723e */ /* 0x000fe400048060ff */
[----:B------:R-:W-:-:S02]  /*5d00*/  F2FP.SATFINITE.E5M2.F32.PACK_AB_MERGE_C R34, R35, R34, RZ ;  /* 0x000000222322723e */ /* 0x000fc400048060ff */
[----:B------:R-:W-:Y:S02]  /*5d10*/  F2FP.SATFINITE.E5M2.F32.PACK_AB_MERGE_C R37, R37, R36, RZ ;  /* 0x000000242525723e */ /* 0x000fe400048060ff */
[----:B------:R-:W-:Y:S02]  /*5d20*/  F2FP.SATFINITE.E5M2.F32.PACK_AB_MERGE_C R39, R39, R38, RZ ;  /* 0x000000262727723e */ /* 0x000fe400048060ff */
[----:B------:R-:W-:Y:S01]  /*5d30*/  F2FP.SATFINITE.E5M2.F32.PACK_AB_MERGE_C R48, R49, R48, RZ ;  /* 0x000000303130723e */ /* 0x000fe200048060ff */
[C---:B0----5:R-:W-:Y:S02]  /*5d40*/  IMAD.SHL.U32 R0, R6.reuse, 0x80, RZ ;  /* 0x0000008006007824 */ /* 0x061fe400078e00ff */
[----:B------:R-:W-:-:S03]  /*5d50*/  IMAD.SHL.U32 R2, R6, 0x100, RZ ;  /* 0x0000010006027824 */ /* 0x000fc600078e00ff */
[----:B------:R-:W-:Y:S02]  /*5d60*/  LOP3.LUT R0, R0, 0x800, RZ, 0xc0, !PT ;  /* 0x0000080000007812 */ /* 0x000fe400078ec0ff */
[----:B------:R-:W-:-:S04]  /*5d70*/  LOP3.LUT R3, R2, 0x2000, RZ, 0xc0, !PT ;  /* 0x0000200002037812 */ /* 0x000fc800078ec0ff */
[----:B------:R-:W-:Y:S02]  /*5d80*/  IADD3 R3, PT, PT, R3, UR5, R0 ;  /* 0x0000000503037c10 */ /* 0x000fe4000fffe000 */
[----:B---3--:R-:W-:Y:S02]  /*5d90*/  LOP3.LUT R19, R4, 0x1c0, RZ, 0xc0, !PT ;  /* 0x000001c004137812 */ /* 0x008fe400078ec0ff */
[----:B------:R-:W-:Y:S02]  /*5da0*/  F2FP.SATFINITE.E5M2.F32.PACK_AB_MERGE_C R62, R63, R62, RZ ;  /* 0x0000003e3f3e723e */ /* 0x000fe400048060ff */
[----:B------:R-:W-:Y:S02]  /*5db0*/  F2FP.SATFINITE.E5M2.F32.PACK_AB_MERGE_C R69, R69, R68, RZ ;  /* 0x000000444545723e */ /* 0x000fe400048060ff */
[----:B------:R-:W-:Y:S02]  /*5dc0*/  F2FP.SATFINITE.E5M2.F32.PACK_AB_MERGE_C R71, R71, R70, RZ ;  /* 0x000000464747723e */ /* 0x000fe400048060ff */
[----:B------:R-:W-:-:S02]  /*5dd0*/  PRMT R8, R8, 0x5410, R57 ;  /* 0x0000541008087816 */ /* 0x000fc40000000039 */
[----:B------:R-:W-:Y:S02]  /*5de0*/  PRMT R9, R9, 0x5410, R58 ;  /* 0x0000541009097816 */ /* 0x000fe4000000003a */
[----:B------:R-:W-:Y:S02]  /*5df0*/  PRMT R10, R10, 0x5410, R29 ;  /* 0x000054100a0a7816 */ /* 0x000fe4000000001d */
[----:B------:R-:W-:Y:S02]  /*5e00*/  PRMT R11, R11, 0x5410, R30 ;  /* 0x000054100b0b7816 */ /* 0x000fe4000000001e */
[----:B------:R-:W-:Y:S02]  /*5e10*/  PRMT R41, R42, 0x5410, R47 ;  /* 0x000054102a297816 */ /* 0x000fe4000000002f */
[----:B------:R-:W-:Y:S02]  /*5e20*/  PRMT R40, R40, 0x5410, R45 ;  /* 0x0000541028287816 */ /* 0x000fe4000000002d */
[----:B------:R-:W-:-:S02]  /*5e30*/  PRMT R42, R60, 0x5410, R69 ;  /* 0x000054103c2a7816 */ /* 0x000fc40000000045 */
[----:B------:R-:W-:Y:S02]  /*5e40*/  PRMT R43, R62, 0x5410, R71 ;  /* 0x000054103e2b7816 */ /* 0x000fe40000000047 */
[----:B------:R-:W-:Y:S02]  /*5e50*/  LOP3.LUT R6, R6, 0x1ff, RZ, 0xc0, !PT ;  /* 0x000001ff06067812 */ /* 0x000fe400078ec0ff */
[----:B------:R-:W-:Y:S02]  /*5e60*/  F2FP.SATFINITE.E5M2.F32.PACK_AB_MERGE_C R50, R51, R50, RZ ;  /* 0x000000323332723e */ /* 0x000fe400048060ff */
[----:B------:R-:W-:Y:S02]  /*5e70*/  F2FP.SATFINITE.E5M2.F32.PACK_AB_MERGE_C R55, R55, R54, RZ ;  /* 0x000000363737723e */ /* 0x000fe400048060ff */
[----:B------:R-:W-:Y:S02]  /*5e80*/  F2FP.SATFINITE.E5M2.F32.PACK_AB_MERGE_C R53, R53, R52, RZ ;  /* 0x000000343535723e */ /* 0x000fe400048060ff */
[----:B------:R-:W-:-:S02]  /*5e90*/  F2FP.SATFINITE.E5M2.F32.PACK_AB_MERGE_C R72, R73, R72, RZ ;  /* 0x000000484948723e */ /* 0x000fc400048060ff */
[----:B------:R-:W-:Y:S02]  /*5ea0*/  F2FP.SATFINITE.E5M2.F32.PACK_AB_MERGE_C R74, R75, R74, RZ ;  /* 0x0000004a4b4a723e */ /* 0x000fe400048060ff */
[----:B------:R-:W-:Y:S02]  /*5eb0*/  F2FP.SATFINITE.E5M2.F32.PACK_AB_MERGE_C R77, R77, R76, RZ ;  /* 0x0000004c4d4d723e */ /* 0x000fe400048060ff */
[----:B------:R-:W-:Y:S02]  /*5ec0*/  F2FP.SATFINITE.E5M2.F32.PACK_AB_MERGE_C R79, R79, R78, RZ ;  /* 0x0000004e4f4f723e */ /* 0x000fe400048060ff */
[----:B------:R-:W-:Y:S02]  /*5ed0*/  PRMT R20, R16, 0x5410, R21 ;  /* 0x0000541010147816 */ /* 0x000fe40000000015 */
[----:B------:R-:W-:Y:S02]  /*5ee0*/  PRMT R21, R18, 0x5410, R23 ;  /* 0x0000541012157816 */ /* 0x000fe40000000017 */
[----:B------:R-:W-:-:S02]  /*5ef0*/  PRMT R22, R32, 0x5410, R37 ;  /* 0x0000541020167816 */ /* 0x000fc40000000025 */
[----:B------:R-:W-:Y:S02]  /*5f00*/  PRMT R23, R34, 0x5410, R39 ;  /* 0x0000541022177816 */ /* 0x000fe40000000027 */
[----:B------:R-:W-:Y:S02]  /*5f10*/  PRMT R49, R50, 0x5410, R55 ;  /* 0x0000541032317816 */ /* 0x000fe40000000037 */
[----:B------:R-:W-:Y:S02]  /*5f20*/  PRMT R48, R48, 0x5410, R53 ;  /* 0x0000541030307816 */ /* 0x000fe40000000035 */
[----:B------:R-:W-:Y:S02]  /*5f30*/  PRMT R50, R72, 0x5410, R77 ;  /* 0x0000541048327816 */ /* 0x000fe4000000004d */
[----:B------:R-:W-:Y:S02]  /*5f40*/  PRMT R51, R74, 0x5410, R79 ;  /* 0x000054104a337816 */ /* 0x000fe4000000004f */
[----:B--2---:R-:W-:-:S05]  /*5f50*/  LOP3.LUT R0, R7, 0xf0, RZ, 0xc0, !PT ;  /* 0x000000f007007812 */ /* 0x004fca00078ec0ff */
[----:B------:R-:W-:-:S04]  /*5f60*/  IMAD.IADD R0, R0, 0x1, R3 ;  /* 0x0000000100007824 */ /* 0x000fc800078e0203 */
[----:B------:R-:W-:Y:S01]  /*5f70*/  IMAD R19, R19, 0x4, R0 ;  /* 0x0000000413137824 */ /* 0x000fe200078e0200 */
[----:B------:R-:W-:Y:S01]  /*5f80*/  BAR.SYNC.DEFER_BLOCKING 0x0 ;  /* 0x0000000000007b1d */ /* 0x000fe20000010000 */
[----:B------:R-:W-:Y:S02]  /*5f90*/  LEA R3, R6, UR5, 0x4 ;  /* 0x0000000506037c11 */ /* 0x000fe4000f8e20ff */
[----:B-1----:R-:W-:-:S03]  /*5fa0*/  ISETP.GE.AND P0, PT, R12, UR14, PT ;  /* 0x0000000e0c007c0c */ /* 0x002fc6000bf06270 */
[----:B------:R-:W0:Y:S01]  /*5fb0*/  LDCU UR5, c[0x0][0x3b8] ;  /* 0x00007700ff0577ac */ /* 0x000e220008000800 */
[----:B------:R4:W-:Y:S04]  /*5fc0*/  STSM.16.M88.4 [R19], R8 ;  /* 0x0000000813007844 */ /* 0x0009e80000000200 */
[----:B------:R-:W-:Y:S01]  /*5fd0*/  STSM.16.M88.4 [R19+0x1000], R40 ;  /* 0x0010002813007844 */ /* 0x000fe20000000200 */
[----:B------:R-:W-:Y:S01]  /*5fe0*/  BAR.SYNC.DEFER_BLOCKING 0x0 ;  /* 0x0000000000007b1d */ /* 0x000fe20000010000 */
[C---:B----4-:R-:W-:Y:S02]  /*5ff0*/  VIADD R9, R24.reuse, 0x3 ;  /* 0x0000000318097836 */ /* 0x050fe40000000000 */
[----:B------:R-:W-:-:S03]  /*6000*/  VIADD R8, R24, 0x4 ;  /* 0x0000000418087836 */ /* 0x000fc60000000000 */
[----:B------:R-:W-:Y:S02]  /*6010*/  ISETP.LT.AND P4, PT, R9, UR15, !P0 ;  /* 0x0000000f09007c0c */ /* 0x000fe4000c781270 */
[----:B------:R-:W-:Y:S01]  /*6020*/  ISETP.LT.AND P3, PT, R8, UR15, !P0 ;  /* 0x0000000f08007c0c */ /* 0x000fe2000c761270 */
[----:B------:R-:W1:Y:S04]  /*6030*/  LDS.128 R4, [R3] ;  /* 0x0000000003047984 */ /* 0x000e680000000c00 */
[----:B------:R-:W2:Y:S01]  /*6040*/  LDS.128 R8, [R3+0x2000] ;  /* 0x0020000003087984 */ /* 0x000ea20000000c00 */
[----:B------:R-:W-:Y:S01]  /*6050*/  BAR.SYNC.DEFER_BLOCKING 0x0 ;  /* 0x0000000000007b1d */ /* 0x000fe20000010000 */
[C---:B------:R-:W-:Y:S02]  /*6060*/  VIADD R0, R24.reuse, 0x2 ;  /* 0x0000000218007836 */ /* 0x040fe40000000000 */
[----:B------:R-:W-:-:S03]  /*6070*/  VIADD R2, R24, 0x1 ;  /* 0x0000000118027836 */ /* 0x000fc60000000000 */
[----:B------:R-:W-:Y:S01]  /*6080*/  ISETP.LT.AND P1, PT, R0, UR15, !P0 ;  /* 0x0000000f00007c0c */ /* 0x000fe2000c721270 */
[----:B------:R-:W-:Y:S01]  /*6090*/  IMAD R0, R12, UR4, RZ ;  /* 0x000000040c007c24 */ /* 0x000fe2000f8e02ff */
[----:B------:R-:W-:Y:S01]  /*60a0*/  ISETP.LT.AND P5, PT, R2, UR15, !P0 ;  /* 0x0000000f02007c0c */ /* 0x000fe2000c7a1270 */
[C---:B0-----:R-:W-:Y:S01]  /*60b0*/  IMAD R13, R24.reuse, UR5, RZ ;  /* 0x00000005180d7c24 */ /* 0x041fe2000f8e02ff */
[----:B------:R-:W-:Y:S02]  /*60c0*/  ISETP.LT.AND P2, PT, R24, UR15, !P0 ;  /* 0x0000000f18007c0c */ /* 0x000fe4000c741270 */
[C---:B------:R-:W-:Y:S01]  /*60d0*/  IADD3 R2, P6, PT, R0.reuse, UR12, RZ ;  /* 0x0000000c00027c10 */ /* 0x040fe2000ffde0ff */
[----:B------:R0:W-:Y:S04]  /*60e0*/  STSM.16.M88.4 [R19], R20 ;  /* 0x0000001413007844 */ /* 0x0001e80000000200 */
[----:B------:R3:W-:Y:S01]  /*60f0*/  STSM.16.M88.4 [R19+0x1000], R48 ;  /* 0x0010003013007844 */ /* 0x0007e20000000200 */
[----:B------:R-:W-:Y:S01]  /*6100*/  LEA.HI.X.SX32 R0, R0, UR13, 0x1, P6 ;  /* 0x0000000d00007c11 */ /* 0x000fe2000b0f0eff */
[C---:B------:R-:W-:Y:S01]  /*6110*/  VIADD R15, R13.reuse, UR5 ;  /* 0x000000050d0f7c36 */ /* 0x040fe20008000000 */
[----:B------:R-:W-:Y:S01]  /*6120*/  IADD3 R12, P6, PT, R13, R2, RZ ;  /* 0x000000020d0c7210 */ /* 0x000fe20007fde0ff */
[----:B------:R-:W-:Y:S01]  /*6130*/  VIADD R16, R24, 0x5 ;  /* 0x0000000518107836 */ /* 0x000fe20000000000 */
[----:B-1----:R-:W-:-:S02]  /*6140*/  PRMT R27, R4, 0x7770, RZ ;  /* 0x00007770041b7816 */ /* 0x002fc400000000ff */
[----:B------:R-:W-:Y:S01]  /*6150*/  LEA.HI.X.SX32 R13, R13, R0, 0x1, P6 ;  /* 0x000000000d0d7211 */ /* 0x000fe200030f0eff */
[----:B------:R-:W-:Y:S01]  /*6160*/  BAR.SYNC.DEFER_BLOCKING 0x0 ;  /* 0x0000000000007b1d */ /* 0x000fe20000010000 */
[C---:B------:R-:W-:Y:S01]  /*6170*/  IADD3 R14, P6, PT, R15.reuse, R2, RZ ;  /* 0x000000020f0e7210 */ /* 0x040fe20007fde0ff */
[C---:B------:R-:W-:Y:S01]  /*6180*/  VIADD R17, R15.reuse, UR5 ;  /* 0x000000050f117c36 */ /* 0x040fe20008000000 */
[----:B0-----:R-:W-:Y:S02]  /*6190*/  PRMT R23, R4, 0x7771, RZ ;  /* 0x0000777104177816 */ /* 0x001fe400000000ff */
[----:B------:R-:W-:Y:S01]  /*61a0*/  LEA.HI.X.SX32 R15, R15, R0, 0x1, P6 ;  /* 0x000000000f0f7211 */ /* 0x000fe200030f0eff */
[C---:B------:R-:W-:Y:S02]  /*61b0*/  VIADD R18, R24.reuse, 0x6 ;  /* 0x0000000618127836 */ /* 0x040fe40000000000 */
[----:B------:R-:W-:Y:S01]  /*61c0*/  VIADD R21, R17, UR5 ;  /* 0x0000000511157c36 */ /* 0x000fe20008000000 */
[----:B------:R-:W-:Y:S01]  /*61d0*/  PRMT R25, R5, 0x7770, RZ ;  /* 0x0000777005197816 */ /* 0x000fe200000000ff */
[----:B---3--:R-:W-:Y:S01]  /*61e0*/  VIADD R19, R24, 0x7 ;  /* 0x0000000718137836 */ /* 0x008fe20000000000 */
[----:B------:R0:W-:Y:S01]  /*61f0*/  @P2 STG.E.U8 desc[UR8][R12.64], R27 ;  /* 0x0000001b0c002986 */ /* 0x0001e2000c101108 */
[----:B------:R-:W-:-:S02]  /*6200*/  ISETP.LT.AND P2, PT, R16, UR15, !P0 ;  /* 0x0000000f10007c0c */ /* 0x000fc4000c741270 */
[C---:B------:R-:W-:Y:S01]  /*6210*/  IADD3 R16, P6, PT, R17.reuse, R2, RZ ;  /* 0x0000000211107210 */ /* 0x040fe20007fde0ff */
[----:B------:R1:W-:Y:S01]  /*6220*/  @P5 STG.E.U8 desc[UR8][R14.64], R23 ;  /* 0x000000170e005986 */ /* 0x0003e2000c101108 */
[----:B------:R-:W-:Y:S02]  /*6230*/  ISETP.LT.AND P5, PT, R18, UR15, !P0 ;  /* 0x0000000f12007c0c */ /* 0x000fe4000c7a1270 */
[----:B------:R-:W-:Y:S02]  /*6240*/  LEA.HI.X.SX32 R17, R17, R0, 0x1, P6 ;  /* 0x0000000011117211 */ /* 0x000fe400030f0eff */
[C---:B------:R-:W-:Y:S01]  /*6250*/  IADD3 R18, P6, PT, R21.reuse, R2, RZ ;  /* 0x0000000215127210 */ /* 0x040fe20007fde0ff */
[----:B0-----:R-:W-:Y:S02]  /*6260*/  VIADD R13, R21, UR5 ;  /* 0x00000005150d7c36 */ /* 0x001fe40008000000 */
[----:B------:R0:W-:Y:S01]  /*6270*/  @P1 STG.E.U8 desc[UR8][R16.64], R25 ;  /* 0x0000001910001986 */ /* 0x0001e2000c101108 */
[----:B------:R-:W-:-:S02]  /*6280*/  ISETP.LT.AND P1, PT, R19, UR15, !P0 ;  /* 0x0000000f13007c0c */ /* 0x000fc4000c721270 */
[----:B------:R-:W-:Y:S01]  /*6290*/  LEA.HI.X.SX32 R19, R21, R0, 0x1, P6 ;  /* 0x0000000015137211 */ /* 0x000fe200030f0eff */
[----:B-1----:R-:W-:Y:S01]  /*62a0*/  VIADD R14, R24, 0x8 ;  /* 0x00000008180e7836 */ /* 0x002fe20000000000 */
[----:B------:R-:W-:Y:S01]  /*62b0*/  PRMT R23, R5, 0x7771, RZ ;  /* 0x0000777105177816 */ /* 0x000fe200000000ff */
[C---:B------:R-:W-:Y:S01]  /*62c0*/  VIADD R15, R13.reuse, UR5 ;  /* 0x000000050d0f7c36 */ /* 0x040fe20008000000 */
[C---:B------:R-:W-:Y:S02]  /*62d0*/  IADD3 R12, P6, PT, R13.reuse, R2, RZ ;  /* 0x000000020d0c7210 */ /* 0x040fe40007fde0ff */
[----:B------:R-:W-:Y:S01]  /*62e0*/  PRMT R27, R6, 0x7770, RZ ;  /* 0x00007770061b7816 */ /* 0x000fe200000000ff */
[----:B------:R1:W-:Y:S01]  /*62f0*/  @P4 STG.E.U8 desc[UR8][R18.64], R23 ;  /* 0x0000001712004986 */ /* 0x0003e2000c101108 */
[----:B------:R-:W-:Y:S01]  /*6300*/  LEA.HI.X.SX32 R13, R13, R0, 0x1, P6 ;  /* 0x000000000d0d7211 */ /* 0x000fe200030f0eff */
[----:B0-----:R-:W-:Y:S01]  /*6310*/  VIADD R16, R24, 0x9 ;  /* 0x0000000918107836 */ /* 0x001fe20000000000 */
[----:B------:R-:W-:Y:S01]  /*6320*/  ISETP.LT.AND P4, PT, R14, UR15, !P0 ;  /* 0x0000000f0e007c0c */ /* 0x000fe2000c781270 */
[C---:B------:R-:W-:Y:S01]  /*6330*/  VIADD R21, R15.reuse, UR5 ;  /* 0x000000050f157c36 */ /* 0x040fe20008000000 */
[----:B------:R-:W-:Y:S01]  /*6340*/  IADD3 R14, P6, PT, R15, R2, RZ ;  /* 0x000000020f0e7210 */ /* 0x000fe20007fde0ff */
[----:B------:R0:W-:Y:S01]  /*6350*/  @P3 STG.E.U8 desc[UR8][R12.64], R27 ;  /* 0x0000001b0c003986 */ /* 0x0001e2000c101108 */
[----:B------:R-:W-:-:S02]  /*6360*/  ISETP.LT.AND P3, PT, R16, UR15, !P0 ;  /* 0x0000000f10007c0c */ /* 0x000fc4000c761270 */
[----:B------:R-:W-:Y:S02]  /*6370*/  LEA.HI.X.SX32 R15, R15, R0, 0x1, P6 ;  /* 0x000000000f0f7211 */ /* 0x000fe400030f0eff */
[C---:B------:R-:W-:Y:S02]  /*6380*/  IADD3 R16, P6, PT, R21.reuse, R2, RZ ;  /* 0x0000000215107210 */ /* 0x040fe40007fde0ff */
[----:B------:R-:W-:Y:S02]  /*6390*/  PRMT R25, R6, 0x7771, RZ ;  /* 0x0000777106197816 */ /* 0x000fe400000000ff */
[C---:B------:R-:W-:Y:S01]  /*63a0*/  LEA.HI.X.SX32 R17, R21.reuse, R0, 0x1, P6 ;  /* 0x0000000015117211 */ /* 0x040fe200030f0eff */
[----:B------:R-:W-:Y:S01]  /*63b0*/  VIADD R21, R21, UR5 ;  /* 0x0000000515157c36 */ /* 0x000fe20008000000 */
[----:B-1----:R-:W-:Y:S01]  /*63c0*/  PRMT R23, R7, 0x7770, RZ ;  /* 0x0000777007177816 */ /* 0x002fe200000000ff */
[----:B0-----:R-:W-:Y:S01]  /*63d0*/  VIADD R13, R24, 0xb ;  /* 0x0000000b180d7836 */ /* 0x001fe20000000000 */
[----:B------:R0:W-:Y:S01]  /*63e0*/  @P2 STG.E.U8 desc[UR8][R14.64], R25 ;  /* 0x000000190e002986 */ /* 0x0001e2000c101108 */
[C---:B------:R-:W-:Y:S01]  /*63f0*/  VIADD R19, R21.reuse, UR5 ;  /* 0x0000000515137c36 */ /* 0x040fe20008000000 */
[----:B------:R-:W-:-:S02]  /*6400*/  IADD3 R12, P6, PT, R21, R2, RZ ;  /* 0x00000002150c7210 */ /* 0x000fc40007fde0ff */
[----:B------:R1:W-:Y:S01]  /*6410*/  @P5 STG.E.U8 desc[UR8][R16.64], R23 ;  /* 0x0000001710005986 */ /* 0x0003e2000c101108 */
[----:B------:R-:W-:Y:S01]  /*6420*/  ISETP.LT.AND P5, PT, R13, UR15, !P0 ;  /* 0x0000000f0d007c0c */ /* 0x000fe2000c7a1270 */
[C---:B------:R-:W-:Y:S01]  /*6430*/  VIADD R18, R24.reuse, 0xc ;  /* 0x0000000c18127836 */ /* 0x040fe20000000000 */
[----:B------:R-:W-:Y:S01]  /*6440*/  LEA.HI.X.SX32 R13, R21, R0, 0x1, P6 ;  /* 0x00000000150d7211 */ /* 0x000fe200030f0eff */
[----:B------:R-:W-:Y:S01]  /*6450*/  VIADD R21, R19, UR5 ;  /* 0x0000000513157c36 */ /* 0x000fe20008000000 */
[----:B0-----:R-:W-:Y:S02]  /*6460*/  PRMT R25, R7, 0x7771, RZ ;  /* 0x0000777107197816 */ /* 0x001fe400000000ff */
[C---:B------:R-:W-:Y:S01]  /*6470*/  IADD3 R14, P6, PT, R19.reuse, R2, RZ ;  /* 0x00000002130e7210 */ /* 0x040fe20007fde0ff */
[----:B------:R-:W-:Y:S01]  /*6480*/  VIADD R20, R24, 0xa ;  /* 0x0000000a18147836 */ /* 0x000fe20000000000 */
[----:B--2---:R-:W-:Y:S01]  /*6490*/  PRMT R29, R8, 0x7770, RZ ;  /* 0x00007770081d7816 */ /* 0x004fe200000000ff */
[----:B------:R0:W-:Y:S01]  /*64a0*/  @P1 STG.E.U8 desc[UR8][R12.64], R25 ;  /* 0x000000190c001986 */ /* 0x0001e2000c101108 */
[----:B------:R-:W-:-:S02]  /*64b0*/  LEA.HI.X.SX32 R15, R19, R0, 0x1, P6 ;  /* 0x00000000130f7211 */ /* 0x000fc400030f0eff */
[----:B------:R-:W-:Y:S01]  /*64c0*/  ISETP.LT.AND P1, PT, R18, UR15, !P0 ;  /* 0x0000000f12007c0c */ /* 0x000fe2000c721270 */
[----:B------:R-:W-:Y:S01]  /*64d0*/  VIADD R18, R24, 0xd ;  /* 0x0000000d18127836 */ /* 0x000fe20000000000 */
[C---:B-1----:R-:W-:Y:S01]  /*64e0*/  IADD3 R16, P6, PT, R21.reuse, R2, RZ ;  /* 0x0000000215107210 */ /* 0x042fe20007fde0ff */
[C---:B------:R-:W-:Y:S01]  /*64f0*/  VIADD R23, R21.reuse, UR5 ;  /* 0x0000000515177c36 */ /* 0x040fe20008000000 */
[----:B------:R1:W-:Y:S01]  /*6500*/  @P4 STG.E.U8 desc[UR8][R14.64], R29 ;  /* 0x0000001d0e004986 */ /* 0x0003e2000c101108 */
[----:B------:R-:W-:Y:S02]  /*6510*/  ISETP.LT.AND P2, PT, R20, UR15, !P0 ;  /* 0x0000000f14007c0c */ /* 0x000fe4000c741270 */
[----:B------:R-:W-:Y:S02]  /*6520*/  LEA.HI.X.SX32 R17, R21, R0, 0x1, P6 ;  /* 0x0000000015117211 */ /* 0x000fe400030f0eff */
[----:B------:R-:W-:Y:S02]  /*6530*/  ISETP.LT.AND P4, PT, R18, UR15, !P0 ;  /* 0x0000000f12007c0c */ /* 0x000fe4000c781270 */
[----:B------:R-:W-:-:S02]  /*6540*/  IADD3 R18, P6, PT, R23, R2, RZ ;  /* 0x0000000217127210 */ /* 0x000fc40007fde0ff */
[----:B------:R-:W-:Y:S02]  /*6550*/  PRMT R27, R8, 0x7771, RZ ;  /* 0x00007771081b7816 */ /* 0x000fe400000000ff */
[C---:B------:R-:W-:Y:S01]  /*6560*/  LEA.HI.X.SX32 R19, R23.reuse, R0, 0x1, P6 ;  /* 0x0000000017137211 */ /* 0x040fe200030f0eff */
[----:B------:R-:W-:Y:S01]  /*6570*/  VIADD R23, R23, UR5 ;  /* 0x0000000517177c36 */ /* 0x000fe20008000000 */
[----:B------:R-:W-:Y:S01]  /*6580*/  PRMT R21, R9, 0x7770, RZ ;  /* 0x0000777009157816 */ /* 0x000fe200000000ff */
[----:B0-----:R-:W-:Y:S01]  /*6590*/  VIADD R13, R24, 0xf ;  /* 0x0000000f180d7836 */ /* 0x001fe20000000000 */
[----:B------:R0:W-:Y:S01]  /*65a0*/  @P3 STG.E.U8 desc[UR8][R16.64], R27 ;  /* 0x0000001b10003986 */ /* 0x0001e2000c101108 */
[C---:B-1----:R-:W-:Y:S01]  /*65b0*/  VIADD R15, R23.reuse, UR5 ;  /* 0x00000005170f7c36 */ /* 0x042fe20008000000 */
[----:B------:R-:W-:Y:S02]  /*65c0*/  IADD3 R12, P6, PT, R23, R2, RZ ;  /* 0x00000002170c7210 */ /* 0x000fe40007fde0ff */
[----:B------:R1:W-:Y:S01]  /*65d0*/  @P2 STG.E.U8 desc[UR8][R18.64], R21 ;  /* 0x0000001512002986 */ /* 0x0003e2000c101108 */
[----:B------:R-:W-:-:S02]  /*65e0*/  ISETP.LT.AND P2, PT, R13, UR15, !P0 ;  /* 0x0000000f0d007c0c */ /* 0x000fc4000c741270 */
[----:B------:R-:W-:Y:S02]  /*65f0*/  LEA.HI.X.SX32 R13, R23, R0, 0x1, P6 ;  /* 0x00000000170d7211 */ /* 0x000fe400030f0eff */
[C---:B------:R-:W-:Y:S01]  /*6600*/  IADD3 R14, P6, PT, R15.reuse, R2, RZ ;  /* 0x000000020f0e7210 */ /* 0x040fe20007fde0ff */
[----:B0-----:R-:W-:Y:S01]  /*6610*/  VIADD R17, R15, UR5 ;  /* 0x000000050f117c36 */ /* 0x001fe20008000000 */
[----:B------:R-:W-:Y:S01]  /*6620*/  PRMT R23, R9, 0x7771, RZ ;  /* 0x0000777109177816 */ /* 0x000fe200000000ff */
[----:B------:R-:W-:Y:S01]  /*6630*/  VIADD R20, R24, 0xe ;  /* 0x0000000e18147836 */ /* 0x000fe20000000000 */
[----:B------:R-:W-:Y:S01]  /*6640*/  PRMT R27, R10, 0x7770, RZ ;  /* 0x000077700a1b7816 */ /* 0x000fe200000000ff */
[----:B-1----:R-:W-:Y:S01]  /*6650*/  VIADD R18, R24, 0x11 ;  /* 0x0000001118127836 */ /* 0x002fe20000000000 */
[----:B------:R-:W-:Y:S01]  /*6660*/  LEA.HI.X.SX32 R15, R15, R0, 0x1, P6 ;  /* 0x000000000f0f7211 */ /* 0x000fe200030f0eff */
[C---:B------:R-:W-:Y:S01]  /*6670*/  VIADD R21, R17.reuse, UR5 ;  /* 0x0000000511157c36 */ /* 0x040fe20008000000 */
[----:B------:R-:W-:Y:S01]  /*6680*/  IADD3 R16, P6, PT, R17, R2, RZ ;  /* 0x0000000211107210 */ /* 0x000fe20007fde0ff */
[----:B------:R0:W-:Y:S01]  /*6690*/  @P5 STG.E.U8 desc[UR8][R12.64], R23 ;  /* 0x000000170c005986 */ /* 0x0001e2000c101108 */
[----:B------:R-:W-:-:S02]  /*66a0*/  ISETP.LT.AND P3, PT, R20, UR15, !P0 ;  /* 0x0000000f14007c0c */ /* 0x000fc4000c761270 */
[----:B------:R-:W-:Y:S01]  /*66b0*/  LEA.HI.X.SX32 R17, R17, R0, 0x1, P6 ;  /* 0x0000000011117211 */ /* 0x000fe200030f0eff */
[----:B------:R1:W-:Y:S01]  /*66c0*/  @P1 STG.E.U8 desc[UR8][R14.64], R27 ;  /* 0x0000001b0e001986 */ /* 0x0003e2000c101108 */
[----:B------:R-:W-:Y:S02]  /*66d0*/  ISETP.LT.AND P1, PT, R18, UR15, !P0 ;  /* 0x0000000f12007c0c */ /* 0x000fe4000c721270 */
[C---:B------:R-:W-:Y:S01]  /*66e0*/  IADD3 R18, P6, PT, R21.reuse, R2, RZ ;  /* 0x0000000215127210 */ /* 0x040fe20007fde0ff */
[----:B------:R-:W-:Y:S01]  /*66f0*/  VIADD R20, R24, 0x10 ;  /* 0x0000001018147836 */ /* 0x000fe20000000000 */
[----:B------:R-:W-:Y:S02]  /*6700*/  PRMT R25, R10, 0x7771, RZ ;  /* 0x000077710a197816 */ /* 0x000fe400000000ff */
[C---:B------:R-:W-:Y:S01]  /*6710*/  LEA.HI.X.SX32 R19, R21.reuse, R0, 0x1, P6 ;  /* 0x0000000015137211 */ /* 0x040fe200030f0eff */
[----:B------:R-:W-:Y:S01]  /*6720*/  VIADD R21, R21, UR5 ;  /* 0x0000000515157c36 */ /* 0x000fe20008000000 */
[----:B0-----:R-:W-:Y:S01]  /*6730*/  PRMT R23, R11, 0x7770, RZ ;  /* 0x000077700b177816 */ /* 0x001fe200000000ff */
[----:B------:R-:W-:Y:S01]  /*6740*/  VIADD R13, R24, 0x13 ;  /* 0x00000013180d7836 */ /* 0x000fe20000000000 */
[----:B------:R-:W-:Y:S01]  /*6750*/  ISETP.LT.AND P5, PT, R20, UR15, !P0 ;  /* 0x0000000f14007c0c */ /* 0x000fe2000c7a1270 */
[C---:B-1----:R-:W-:Y:S01]  /*6760*/  VIADD R15, R21.reuse, UR5 ;  /* 0x00000005150f7c36 */ /* 0x042fe20008000000 */
[----:B------:R-:W-:Y:S01]  /*6770*/  IADD3 R12, P6, PT, R21, R2, RZ ;  /* 0x00000002150c7210 */ /* 0x000fe20007fde0ff */
[----:B------:R0:W-:Y:S04]  /*6780*/  @P4 STG.E.U8 desc[UR8][R16.64], R25 ;  /* 0x0000001910004986 */ /* 0x0001e8000c101108 */
[----:B------:R1:W-:Y:S01]  /*6790*/  @P3 STG.E.U8 desc[UR8][R18.64], R23 ;  /* 0x0000001712003986 */ /* 0x0003e2000c101108 */
[----:B------:R-:W-:-:S02]  /*67a0*/  ISETP.LT.AND P3, PT, R13, UR15, !P0 ;  /* 0x0000000f0d007c0c */ /* 0x000fc4000c761270 */
[----:B------:R-:W-:Y:S02]  /*67b0*/  LEA.HI.X.SX32 R13, R21, R0, 0x1, P6 ;  /* 0x00000000150d7211 */ /* 0x000fe400030f0eff */
[C---:B------:R-:W-:Y:S01]  /*67c0*/  IADD3 R14, P6, PT, R15.reuse, R2, RZ ;  /* 0x000000020f0e7210 */ /* 0x040fe20007fde0ff */
[----:B0-----:R-:W-:Y:S01]  /*67d0*/  VIADD R17, R15, UR5 ;  /* 0x000000050f117c36 */ /* 0x001fe20008000000 */
[----:B------:R-:W-:Y:S02]  /*67e0*/  PRMT R25, R11, 0x7771, RZ ;  /* 0x000077710b197816 */ /* 0x000fe400000000ff */
[----:B------:R-:W-:Y:S01]  /*67f0*/  PRMT R27, R4, 0x7772, RZ ;  /* 0x00007772041b7816 */ /* 0x000fe200000000ff */
[C---:B-1----:R-:W-:Y:S01]  /*6800*/  VIADD R18, R24.reuse, 0x15 ;  /* 0x0000001518127836 */ /* 0x042fe20000000000 */
[----:B------:R-:W-:Y:S01]  /*6810*/  LEA.HI.X.SX32 R15, R15, R0, 0x1, P6 ;  /* 0x000000000f0f7211 */ /* 0x000fe200030f0eff */
[----:B------:R-:W-:Y:S01]  /*6820*/  VIADD R20, R24, 0x12 ;  /* 0x0000001218147836 */ /* 0x000fe20000000000 */
[C---:B------:R-:W-:Y:S01]  /*6830*/  IADD3 R16, P6, PT, R17.reuse, R2, RZ ;  /* 0x0000000211107210 */ /* 0x040fe20007fde0ff */
[C---:B------:R-:W-:Y:S01]  /*6840*/  VIADD R21, R17.reuse, UR5 ;  /* 0x0000000511157c36 */ /* 0x040fe20008000000 */
[----:B------:R0:W-:Y:S02]  /*6850*/  @P2 STG.E.U8 desc[UR8][R12.64], R25 ;  /* 0x000000190c002986 */ /* 0x0001e4000c101108 */
[----:B------:R-:W-:-:S02]  /*6860*/  LEA.HI.X.SX32 R17, R17, R0, 0x1, P6 ;  /* 0x0000000011117211 */ /* 0x000fc400030f0eff */
[----:B------:R1:W-:Y:S01]  /*6870*/  @P5 STG.E.U8 desc[UR8][R14.64], R27 ;  /* 0x0000001b0e005986 */ /* 0x0003e2000c101108 */
[----:B------:R-:W-:Y:S02]  /*6880*/  ISETP.LT.AND P5, PT, R18, UR15, !P0 ;  /* 0x0000000f12007c0c */ /* 0x000fe4000c7a1270 */
[----:B------:R-:W-:Y:S02]  /*6890*/  ISETP.LT.AND P4, PT, R20, UR15, !P0 ;  /* 0x0000000f14007c0c */ /* 0x000fe4000c781270 */
[C---:B------:R-:W-:Y:S02]  /*68a0*/  IADD3 R18, P6, PT, R21.reuse, R2, RZ ;  /* 0x0000000215127210 */ /* 0x040fe40007fde0ff */
[----:B------:R-:W-:Y:S01]  /*68b0*/  PRMT R23, R4, 0x7773, RZ ;  /* 0x0000777304177816 */ /* 0x000fe200000000ff */
[----:B------:R-:W-:Y:S01]  /*68c0*/  VIADD R4, R24, 0x16 ;  /* 0x0000001618047836 */ /* 0x000fe20000000000 */
[C---:B------:R-:W-:Y:S01]  /*68d0*/  LEA.HI.X.SX32 R19, R21.reuse, R0, 0x1, P6 ;  /* 0x0000000015137211 */ /* 0x040fe200030f0eff */
[----:B------:R-:W-:-:S02]  /*68e0*/  VIADD R21, R21, UR5 ;  /* 0x0000000515157c36 */ /* 0x000fc40008000000 */
[----:B------:R-:W-:Y:S01]  /*68f0*/  VIADD R20, R24, 0x14 ;  /* 0x0000001418147836 */ /* 0x000fe20000000000 */
[----:B------:R2:W-:Y:S01]  /*6900*/  @P1 STG.E.U8 desc[UR8][R16.64], R23 ;  /* 0x0000001710001986 */ /* 0x0005e2000c101108 */
[----:B0-----:R-:W-:Y:S02]  /*6910*/  PRMT R25, R5, 0x7772, RZ ;  /* 0x0000777205197816 */ /* 0x001fe400000000ff */
[----:B------:R-:W-:Y:S01]  /*6920*/  ISETP.LT.AND P1, PT, R4, UR15, !P0 ;  /* 0x0000000f04007c0c */ /* 0x000fe2000c721270 */
[----:B------:R-:W-:Y:S01]  /*6930*/  VIADD R4, R24, 0x17 ;  /* 0x0000001718047836 */ /* 0x000fe20000000000 */
[C---:B------:R-:W-:Y:S01]  /*6940*/  IADD3 R12, P6, PT, R21.reuse, R2, RZ ;  /* 0x00000002150c7210 */ /* 0x040fe20007fde0ff */
[C---:B-1----:R-:W-:Y:S01]  /*6950*/  VIADD R15, R21.reuse, UR5 ;  /* 0x00000005150f7c36 */ /* 0x042fe20008000000 */
[----:B------:R-:W-:Y:S01]  /*6960*/  ISETP.LT.AND P2, PT, R20, UR15, !P0 ;  /* 0x0000000f14007c0c */ /* 0x000fe2000c741270 */
[----:B------:R0:W-:Y:S01]  /*6970*/  @P4 STG.E.U8 desc[UR8][R18.64], R25 ;  /* 0x0000001912004986 */ /* 0x0001e2000c101108 */
[----:B------:R-:W-:Y:S01]  /*6980*/  ISETP.LT.AND P4, PT, R4, UR15, !P0 ;  /* 0x0000000f04007c0c */ /* 0x000fe2000c781270 */
[----:B------:R-:W-:Y:S01]  /*6990*/  VIADD R14, R24, 0x18 ;  /* 0x00000018180e7836 */ /* 0x000fe20000000000 */
[----:B------:R-:W-:-:S02]  /*69a0*/  LEA.HI.X.SX32 R13, R21, R0, 0x1, P6 ;  /* 0x00000000150d7211 */ /* 0x000fc400030f0eff */
[----:B--2---:R-:W-:Y:S01]  /*69b0*/  PRMT R23, R5, 0x7773, RZ ;  /* 0x0000777305177816 */ /* 0x004fe200000000ff */
[C---:B------:R-:W-:Y:S01]  /*69c0*/  VIADD R17, R15.reuse, UR5 ;  /* 0x000000050f117c36 */ /* 0x040fe20008000000 */
[C---:B------:R-:W-:Y:S01]  /*69d0*/  IADD3 R4, P6, PT, R15.reuse, R2, RZ ;  /* 0x000000020f047210 */ /* 0x040fe20007fde0ff */
[----:B------:R-:W-:Y:S01]  /*69e0*/  VIADD R16, R24, 0x19 ;  /* 0x0000001918107836 */ /* 0x000fe20000000000 */
[----:B------:R-:W-:Y:S01]  /*69f0*/  PRMT R21, R6, 0x7772, RZ ;  /* 0x0000777206157816 */ /* 0x000fe200000000ff */
[----:B------:R1:W-:Y:S01]  /*6a00*/  @P3 STG.E.U8 desc[UR8][R12.64], R23 ;  /* 0x000000170c003986 */ /* 0x0003e2000c101108 */
[----:B------:R-:W-:Y:S01]  /*6a10*/  LEA.HI.X.SX32 R5, R15, R0, 0x1, P6 ;  /* 0x000000000f057211 */ /* 0x000fe200030f0eff */
[C---:B0-----:R-:W-:Y:S01]  /*6a20*/  VIADD R19, R17.reuse, UR5 ;  /* 0x0000000511137c36 */ /* 0x041fe20008000000 */
[----:B------:R-:W-:Y:S02]  /*6a30*/  ISETP.LT.AND P3, PT, R14, UR15, !P0 ;  /* 0x0000000f0e007c0c */ /* 0x000fe4000c761270 */
        /* <DEDUP_REMOVED lines=9> */
[C---:B0-----:R-:W-:Y:S01]  /*6ad0*/  VIADD R5, R24.reuse, 0x1b ;  /* 0x0000001b18057836 */ /* 0x041fe20000000000 */
[----:B------:R0:W-:Y:S01]  /*6ae0*/  @P5 STG.E.U8 desc[UR8][R14.64], R25 ;  /* 0x000000190e005986 */ /* 0x0001e2000c101108 */
[C---:B------:R-:W-:Y:S01]  /*6af0*/  VIADD R6, R24.reuse, 0x1a ;  /* 0x0000001a18067836 */ /* 0x040fe20000000000 */
[C---:B------:R-:W-:Y:S01]  /*6b00*/  IADD3 R4, P5, PT, R19.reuse, R2, RZ ;  /* 0x0000000213047210 */ /* 0x040fe20007fbe0ff */
[----:B------:R-:W-:Y:S01]  /*6b10*/  VIADD R13, R19, UR5 ;  /* 0x00000005130d7c36 */ /* 0x000fe20008000000 */
[----:B------:R1:W-:Y:S01]  /*6b20*/  @P1 STG.E.U8 desc[UR8][R16.64], R23 ;  /* 0x0000001710001986 */ /* 0x0003e2000c101108 */
[----:B------:R-:W-:Y:S01]  /*6b30*/  ISETP.LT.AND P1, PT, R5, UR15, !P0 ;  /* 0x0000000f05007c0c */ /* 0x000fe2000c721270 */
[----:B------:R-:W-:Y:S01]  /*6b40*/  VIADD R12, R24, 0x1c ;  /* 0x0000001c180c7836 */ /* 0x000fe20000000000 */
[----:B------:R-:W-:-:S02]  /*6b50*/  ISETP.LT.AND P6, PT, R6, UR15, !P0 ;  /* 0x0000000f06007c0c */ /* 0x000fc4000c7c1270 */
[----:B------:R-:W-:Y:S01]  /*6b60*/  LEA.HI.X.SX32 R5, R19, R0, 0x1, P5 ;  /* 0x0000000013057211 */ /* 0x000fe200028f0eff */
[----:B------:R-:W-:Y:S01]  /*6b70*/  VIADD R19, R13, UR5 ;  /* 0x000000050d137c36 */ /* 0x000fe20008000000 */
[----:B------:R-:W-:Y:S02]  /*6b80*/  PRMT R21, R7, 0x7773, RZ ;  /* 0x0000777307157816 */ /* 0x000fe400000000ff */
[----:B------:R-:W-:-:S03]  /*6b90*/  IADD3 R6, P5, PT, R13, R2, RZ ;  /* 0x000000020d067210 */ /* 0x000fc60007fbe0ff */
[----:B------:R-:W-:Y:S01]  /*6ba0*/  @P4 STG.E.U8 desc[UR8][R4.64], R21 ;  /* 0x0000001504004986 */ /* 0x000fe2000c101108 */
[----:B------:R-:W-:Y:S02]  /*6bb0*/  LEA.HI.X.SX32 R7, R13, R0, 0x1, P5 ;  /* 0x000000000d077211 */ /* 0x000fe400028f0eff */
[----:B------:R-:W-:Y:S02]  /*6bc0*/  ISETP.LT.AND P5, PT, R12, UR15, !P0 ;  /* 0x0000000f0c007c0c */ /* 0x000fe4000c7a1270 */
[C---:B------:R-:W-:Y:S01]  /*6bd0*/  IADD3 R12, P4, PT, R19.reuse, R2, RZ ;  /* 0x00000002130c7210 */ /* 0x040fe20007f9e0ff */
[----:B0-----:R-:W-:Y:S01]  /*6be0*/  VIADD R14, R24, 0x1e ;  /* 0x0000001e180e7836 */ /* 0x001fe20000000000 */
[C---:B------:R-:W-:Y:S02]  /*6bf0*/  PRMT R25, R8.reuse, 0x7772, RZ ;  /* 0x0000777208197816 */ /* 0x040fe400000000ff */
[C---:B------:R-:W-:Y:S01]  /*6c00*/  LEA.HI.X.SX32 R13, R19.reuse, R0, 0x1, P4 ;  /* 0x00000000130d7211 */ /* 0x040fe200020f0eff */
[----:B------:R-:W-:Y:S01]  /*6c10*/  VIADD R19, R19, UR5 ;  /* 0x0000000513137c36 */ /* 0x000fe20008000000 */
[----:B------:R-:W-:Y:S01]  /*6c20*/  PRMT R27, R8, 0x7773, RZ ;  /* 0x00007773081b7816 */ /* 0x000fe200000000ff */
[----:B------:R0:W-:Y:S01]  /*6c30*/  @P3 STG.E.U8 desc[UR8][R6.64], R25 ;  /* 0x0000001906003986 */ /* 0x0001e2000c101108 */
[----:B------:R-:W-:Y:S01]  /*6c40*/  VIADD R15, R24, 0x1d ;  /* 0x0000001d180f7836 */ /* 0x000fe20000000000 */
[----:B------:R-:W-:Y:S01]  /*6c50*/  ISETP.LT.AND P3, PT, R14, UR15, !P0 ;  /* 0x0000000f0e007c0c */ /* 0x000fe2000c761270 */
[C---:B-1----:R-:W-:Y:S01]  /*6c60*/  VIADD R17, R19.reuse, UR5 ;  /* 0x0000000513117c36 */ /* 0x042fe20008000000 */
[----:B------:R1:W-:Y:S01]  /*6c70*/  @P2 STG.E.U8 desc[UR8][R12.64], R27 ;  /* 0x0000001b0c002986 */ /* 0x0003e2000c101108 */
[----:B------:R-:W-:-:S02]  /*6c80*/  IADD3 R14, P2, PT, R19, R2, RZ ;  /* 0x00000002130e7210 */ /* 0x000fc40007f5e0ff */
[----:B------:R-:W-:Y:S01]  /*6c90*/  ISETP.LT.AND P4, PT, R15, UR15, !P0 ;  /* 0x0000000f0f007c0c */ /* 0x000fe2000c781270 */
[----:B------:R-:W-:Y:S01]  /*6ca0*/  VIADD R16, R24, 0x1f ;  /* 0x0000001f18107836 */ /* 0x000fe20000000000 */
[----:B------:R-:W-:Y:S01]  /*6cb0*/  LEA.HI.X.SX32 R15, R19, R0, 0x1, P2 ;  /* 0x00000000130f7211 */ /* 0x000fe200010f0eff */
[----:B------:R-:W2:Y:S01]  /*6cc0*/  LDS.128 R4, [R3] ;  /* 0x0000000003047984 */ /* 0x000ea20000000c00 */
[C---:B------:R-:W-:Y:S01]  /*6cd0*/  IADD3 R8, P2, PT, R17.reuse, R2, RZ ;  /* 0x0000000211087210 */ /* 0x040fe20007f5e0ff */
[----:B------:R-:W-:Y:S01]  /*6ce0*/  VIADD R19, R17, UR5 ;  /* 0x0000000511137c36 */ /* 0x000fe20008000000 */
[C---:B0-----:R-:W-:Y:S02]  /*6cf0*/  PRMT R25, R9.reuse, 0x7772, RZ ;  /* 0x0000777209197816 */ /* 0x041fe400000000ff */
[----:B------:R-:W-:Y:S02]  /*6d00*/  PRMT R23, R9, 0x7773, RZ ;  /* 0x0000777309177816 */ /* 0x000fe400000000ff */
[----:B------:R-:W-:Y:S01]  /*6d10*/  LEA.HI.X.SX32 R9, R17, R0, 0x1, P2 ;  /* 0x0000000011097211 */ /* 0x000fe200010f0eff */
[----:B------:R0:W-:Y:S01]  /*6d20*/  @P6 STG.E.U8 desc[UR8][R14.64], R25 ;  /* 0x000000190e006986 */ /* 0x0001e2000c101108 */
[----:B------:R-:W-:Y:S01]  /*6d30*/  ISETP.LT.AND P2, PT, R16, UR15, !P0 ;  /* 0x0000000f10007c0c */ /* 0x000fe2000c741270 */
[----:B------:R-:W-:Y:S01]  /*6d40*/  VIADD R16, R24, 0x20 ;  /* 0x0000002018107836 */ /* 0x000fe20000000000 */
[C---:B-1----:R-:W-:Y:S01]  /*6d50*/  IADD3 R12, P6, PT, R19.reuse, R2, RZ ;  /* 0x00000002130c7210 */ /* 0x042fe20007fde0ff */
[C---:B------:R-:W-:Y:S01]  /*6d60*/  VIADD R21, R19.reuse, UR5 ;  /* 0x0000000513157c36 */ /* 0x040fe20008000000 */
[----:B------:R1:W-:Y:S02]  /*6d70*/  @P1 STG.E.U8 desc[UR8][R8.64], R23 ;  /* 0x0000001708001986 */ /* 0x0003e4000c101108 */
[----:B------:R-:W-:-:S02]  /*6d80*/  LEA.HI.X.SX32 R13, R19, R0, 0x1, P6 ;  /* 0x00000000130d7211 */ /* 0x000fc400030f0eff */
[----:B------:R-:W-:Y:S02]  /*6d90*/  ISETP.LT.AND P1, PT, R16, UR15, !P0 ;  /* 0x0000000f10007c0c */ /* 0x000fe4000c721270 */
[C---:B------:R-:W-:Y:S02]  /*6da0*/  IADD3 R16, P6, PT, R21.reuse, R2, RZ ;  /* 0x0000000215107210 */ /* 0x040fe40007fde0ff */
[C---:B------:R-:W-:Y:S02]  /*6db0*/  PRMT R19, R10.reuse, 0x7772, RZ ;  /* 0x000077720a137816 */ /* 0x040fe400000000ff */
[C---:B------:R-:W-:Y:S01]  /*6dc0*/  LEA.HI.X.SX32 R17, R21.reuse, R0, 0x1, P6 ;  /* 0x0000000015117211 */ /* 0x040fe200030f0eff */
[----:B------:R-:W-:Y:S01]  /*6dd0*/  VIADD R21, R21, UR5 ;  /* 0x0000000515157c36 */ /* 0x000fe20008000000 */
[----:B0-----:R-:W-:Y:S01]  /*6de0*/  PRMT R25, R10, 0x7773, RZ ;  /* 0x000077730a197816 */ /* 0x001fe200000000ff */
[----:B-1----:R-:W-:Y:S01]  /*6df0*/  VIADD R9, R24, 0x22 ;  /* 0x0000002218097836 */ /* 0x002fe20000000000 */
[----:B------:R0:W-:Y:S02]  /*6e00*/  @P5 STG.E.U8 desc[UR8][R12.64], R19 ;  /* 0x000000130c005986 */ /* 0x0001e4000c101108 */
[C---:B------:R-:W-:Y:S01]  /*6e10*/  IADD3 R8, P6, PT, R21.reuse, R2, RZ ;  /* 0x0000000215087210 */ /* 0x040fe20007fde0ff */
[----:B------:R-:W-:Y:S01]  /*6e20*/  VIADD R15, R21, UR5 ;  /* 0x00000005150f7c36 */ /* 0x000fe20008000000 */
[----:B------:R2:W-:Y:S01]  /*6e30*/  @P4 STG.E.U8 desc[UR8][R16.64], R25 ;  /* 0x0000001910004986 */ /* 0x0005e2000c101108 */
[----:B------:R-:W-:-:S02]  /*6e40*/  ISETP.LT.AND P4, PT, R9, UR15, !P0 ;  /* 0x0000000f09007c0c */ /* 0x000fc4000c781270 */
[----:B------:R-:W-:Y:S02]  /*6e50*/  LEA.HI.X.SX32 R9, R21, R0, 0x1, P6 ;  /* 0x0000000015097211 */ /* 0x000fe400030f0eff */
[----:B------:R-:W-:Y:S02]  /*6e60*/  PRMT R21, R11, 0x7772, RZ ;  /* 0x000077720b157816 */ /* 0x000fe400000000ff */
[C---:B------:R-:W-:Y:S01]  /*6e70*/  IADD3 R10, P6, PT, R15.reuse, R2, RZ ;  /* 0x000000020f0a7210 */ /* 0x040fe20007fde0ff */
[----:B0-----:R-:W-:Y:S02]  /*6e80*/  VIADD R12, R24, 0x23 ;  /* 0x00000023180c7836 */ /* 0x001fe40000000000 */
[----:B------:R-:W-:Y:S01]  /*6e90*/  VIADD R19, R15, UR5 ;  /* 0x000000050f137c36 */ /* 0x000fe20008000000 */
[----:B------:R-:W-:Y:S01]  /*6ea0*/  PRMT R23, R11, 0x7773, RZ ;  /* 0x000077730b177816 */ /* 0x000fe200000000ff */
[----:B------:R0:W-:Y:S01]  /*6eb0*/  @P3 STG.E.U8 desc[UR8][R8.64], R21 ;  /* 0x0000001508003986 */ /* 0x0001e2000c101108 */
[----:B------:R-:W-:-:S02]  /*6ec0*/  LEA.HI.X.SX32 R11, R15, R0, 0x1, P6 ;  /* 0x000000000f0b7211 */ /* 0x000fc400030f0eff */
[----:B------:R-:W-:Y:S02]  /*6ed0*/  ISETP.LT.AND P3, PT, R12, UR15, !P0 ;  /* 0x0000000f0c007c0c */ /* 0x000fe4000c761270 */
[C---:B------:R-:W-:Y:S01]  /*6ee0*/  IADD3 R12, P6, PT, R19.reuse, R2, RZ ;  /* 0x00000002130c7210 */ /* 0x040fe20007fde0ff */
[C---:B------:R-:W-:Y:S02]  /*6ef0*/  VIADD R14, R24.reuse, 0x24 ;  /* 0x00000024180e7836 */ /* 0x040fe40000000000 */
[----:B------:R-:W-:Y:S01]  /*6f00*/  VIADD R18, R24, 0x21 ;  /* 0x0000002118127836 */ /* 0x000fe20000000000 */
[C---:B------:R-:W-:Y:S01]  /*6f10*/  LEA.HI.X.SX32 R13, R19.reuse, R0, 0x1, P6 ;  /* 0x00000000130d7211 */ /* 0x040fe200030f0eff */
[----:B------:R-:W-:Y:S01]  /*6f20*/  VIADD R19, R19, UR5 ;  /* 0x0000000513137c36 */ /* 0x000fe20008000000 */
[----:B--2---:R-:W-:Y:S01]  /*6f30*/  PRMT R25, R4, 0x7770, RZ ;  /* 0x0000777004197816 */ /* 0x004fe200000000ff */
[----:B------:R1:W-:Y:S01]  /*6f40*/  @P2 STG.E.U8 desc[UR8][R10.64], R23 ;  /* 0x000000170a002986 */ /* 0x0003e2000c101108 */
[----:B------:R-:W-:Y:S01]  /*6f50*/  VIADD R15, R24, 0x25 ;  /* 0x00000025180f7836 */ /* 0x000fe20000000000 */
[----:B------:R-:W-:Y:S01]  /*6f60*/  ISETP.LT.AND P2, PT, R14, UR15, !P0 ;  /* 0x0000000f0e007c0c */ /* 0x000fe2000c741270 */
[----:B0-----:R-:W-:Y:S01]  /*6f70*/  VIADD R9, R19, UR5 ;  /* 0x0000000513097c36 */ /* 0x001fe20008000000 */
[----:B------:R-:W-:-:S02]  /*6f80*/  ISETP.LT.AND P5, PT, R18, UR15, !P0 ;  /* 0x0000000f12007c0c */ /* 0x000fc4000c7a1270 */
[----:B------:R-:W-:Y:S01]  /*6f90*/  IADD3 R14, P6, PT, R19, R2, RZ ;  /* 0x00000002130e7210 */ /* 0x000fe20007fde0ff */
[----:B------:R0:W-:Y:S01]  /*6fa0*/  @P1 STG.E.U8 desc[UR8][R12.64], R25 ;  /* 0x000000190c001986 */ /* 0x0001e2000c101108 */
[----:B------:R-:W-:Y:S02]  /*6fb0*/  ISETP.LT.AND P1, PT, R15, UR15, !P0 ;  /* 0x0000000f0f007c0c */ /* 0x000fe4000c721270 */
[----:B------:R-:W-:Y:S02]  /*6fc0*/  LEA.HI.X.SX32 R15, R19, R0, 0x1, P6 ;  /* 0x00000000130f7211 */ /* 0x000fe400030f0eff */
[C---:B------:R-:W-:Y:S01]  /*6fd0*/  IADD3 R16, P6, PT, R9.reuse, R2, RZ ;  /* 0x0000000209107210 */ /* 0x040fe20007fde0ff */
[C---:B-1----:R-:W-:Y:S01]  /*6fe0*/  VIADD R11, R9.reuse, UR5 ;  /* 0x00000005090b7c36 */ /* 0x042fe20008000000 */
[----:B------:R-:W-:Y:S01]  /*6ff0*/  PRMT R21, R4, 0x7771, RZ ;  /* 0x0000777104157816 */ /* 0x000fe200000000ff */
[----:B------:R-:W-:Y:S01]  /*7000*/  VIADD R8, R24, 0x26 ;  /* 0x0000002618087836 */ /* 0x000fe20000000000 */
[----:B------:R-:W-:-:S02]  /*7010*/  LEA.HI.X.SX32 R17, R9, R0, 0x1, P6 ;  /* 0x0000000009117211 */ /* 0x000fc400030f0eff */
[----:B0-----:R-:W-:Y:S01]  /*7020*/  IADD3 R12, P6, PT, R11, R2, RZ ;  /* 0x000000020b0c7210 */ /* 0x001fe20007fde0ff */
[----:B------:R0:W-:Y:S01]  /*7030*/  @P5 STG.E.U8 desc[UR8][R14.64], R21 ;  /* 0x000000150e005986 */ /* 0x0001e2000c101108 */
[----:B------:R-:W-:Y:S01]  /*7040*/  PRMT R23, R5, 0x7770, RZ ;  /* 0x0000777005177816 */ /* 0x000fe200000000ff */
[----:B------:R-:W-:Y:S01]  /*7050*/  VIADD R18, R24, 0x27 ;  /* 0x0000002718127836 */ /* 0x000fe20000000000 */
[----:B------:R-:W-:Y:S01]  /*7060*/  ISETP.LT.AND P5, PT, R8, UR15, !P0 ;  /* 0x0000000f08007c0c */ /* 0x000fe2000c7a1270 */
[C---:B------:R-:W-:Y:S01]  /*7070*/  VIADD R19, R11.reuse, UR5 ;  /* 0x000000050b137c36 */ /* 0x040fe20008000000 */
[----:B------:R-:W-:Y:S02]  /*7080*/  LEA.HI.X.SX32 R13, R11, R0, 0x1, P6 ;  /* 0x000000000b0d7211 */ /* 0x000fe400030f0eff */
[----:B------:R-:W1:Y:S01]  /*7090*/  LDS.128 R8, [R3+0x2000] ;  /* 0x0020000003087984 */ /* 0x000e620000000c00 */
[----:B------:R-:W-:-:S03]  /*70a0*/  PRMT R25, R5, 0x7771, RZ ;  /* 0x0000777105197816 */ /* 0x000fc600000000ff */
[----:B------:R2:W-:Y:S01]  /*70b0*/  @P4 STG.E.U8 desc[UR8][R16.64], R23 ;  /* 0x0000001710004986 */ /* 0x0005e2000c101108 */
[----:B------:R-:W-:Y:S01]  /*70c0*/  ISETP.LT.AND P4, PT, R18, UR15, !P0 ;  /* 0x0000000f12007c0c */ /* 0x000fe2000c781270 */
[----:B0-----:R-:W-:Y:S01]  /*70d0*/  VIADD R14, R24, 0x28 ;  /* 0x00000028180e7836 */ /* 0x001fe20000000000 */
[C---:B------:R-:W-:Y:S01]  /*70e0*/  IADD3 R18, P6, PT, R19.reuse, R2, RZ ;  /* 0x0000000213127210 */ /* 0x040fe20007fde0ff */
[C---:B------:R-:W-:Y:S01]  /*70f0*/  VIADD R21, R19.reuse, UR5 ;  /* 0x0000000513157c36 */ /* 0x040fe20008000000 */
[----:B------:R0:W-:Y:S02]  /*7100*/  @P3 STG.E.U8 desc[UR8][R12.64], R25 ;  /* 0x000000190c003986 */ /* 0x0001e4000c101108 */
[----:B------:R-:W-:Y:S02]  /*7110*/  LEA.HI.X.SX32 R19, R19, R0, 0x1, P6 ;  /* 0x0000000013137211 */ /* 0x000fe400030f0eff */
[----:B------:R-:W-:Y:S02]  /*7120*/  ISETP.LT.AND P3, PT, R14, UR15, !P0 ;  /* 0x0000000f0e007c0c */ /* 0x000fe4000c761270 */
[----:B------:R-:W-:-:S04]  /*7130*/  IADD3 R14, P6, PT, R21, R2, RZ ;  /* 0x00000002150e7210 */ /* 0x000fc80007fde0ff */
[C---:B------:R-:W-:Y:S01]  /*7140*/  LEA.HI.X.SX32 R15, R21.reuse, R0, 0x1, P6 ;  /* 0x00000000150f7211 */ /* 0x040fe200030f0eff */
[----:B------:R-:W-:Y:S01]  /*7150*/  VIADD R21, R21, UR5 ;  /* 0x0000000515157c36 */ /* 0x000fe20008000000 */
[----:B--2---:R-:W-:Y:S01]  /*7160*/  PRMT R23, R6, 0x7770, RZ ;  /* 0x0000777006177816 */ /* 0x004fe200000000ff */
[----:B------:R-:W-:Y:S02]  /*7170*/  VIADD R16, R24, 0x29 ;  /* 0x0000002918107836 */ /* 0x000fe40000000000 */
[C---:B------:R-:W-:Y:S01]  /*7180*/  VIADD R17, R21.reuse, UR5 ;  /* 0x0000000515117c36 */ /* 0x040fe20008000000 */
[----:B0-----:R-:W-:Y:S01]  /*7190*/  IADD3 R12, P6, PT, R21, R2, RZ ;  /* 0x00000002150c7210 */ /* 0x001fe20007fde0ff */
[----:B------:R0:W-:Y:S01]  /*71a0*/  @P2 STG.E.U8 desc[UR8][R18.64], R23 ;  /* 0x0000001712002986 */ /* 0x0001e2000c101108 */
[----:B------:R-:W-:Y:S01]  /*71b0*/  PRMT R27, R6, 0x7771, RZ ;  /* 0x00007771061b7816 */ /* 0x000fe200000000ff */
[----:B------:R-:W-:Y:S01]  /*71c0*/  VIADD R3, R24, 0x2a ;  /* 0x0000002a18037836 */ /* 0x000fe20000000000 */
[----:B------:R-:W-:-:S02]  /*71d0*/  ISETP.LT.AND P2, PT, R16, UR15, !P0 ;  /* 0x0000000f10007c0c */ /* 0x000fc4000c741270 */
[----:B------:R-:W-:Y:S02]  /*71e0*/  LEA.HI.X.SX32 R13, R21, R0, 0x1, P6 ;  /* 0x00000000150d7211 */ /* 0x000fe400030f0eff */
[----:B------:R-:W-:Y:S01]  /*71f0*/  IADD3 R16, P6, PT, R17, R2, RZ ;  /* 0x0000000211107210 */ /* 0x000fe20007fde0ff */
[----:B------:R2:W-:Y:S01]  /*7200*/  @P1 STG.E.U8 desc[UR8][R14.64], R27 ;  /* 0x0000001b0e001986 */ /* 0x0005e2000c101108 */
[----:B------:R-:W-:Y:S01]  /*7210*/  ISETP.LT.AND P1, PT, R3, UR15, !P0 ;  /* 0x0000000f03007c0c */ /* 0x000fe2000c721270 */
[----:B0-----:R-:W-:Y:S01]  /*7220*/  VIADD R19, R17, UR5 ;  /* 0x0000000511137c36 */ /* 0x001fe20008000000 */
[----:B------:R-:W-:Y:S01]  /*7230*/  PRMT R25, R7, 0x7770, RZ ;  /* 0x0000777007197816 */ /* 0x000fe200000000ff */
[----:B------:R-:W-:Y:S01]  /*7240*/  VIADD R3, R24, 0x2b ;  /* 0x0000002b18037836 */ /* 0x000fe20000000000 */
[----:B------:R-:W-:Y:S01]  /*7250*/  LEA.HI.X.SX32 R17, R17, R0, 0x1, P6 ;  /* 0x0000000011117211 */ /* 0x000fe200030f0eff */
[C---:B------:R-:W-:Y:S01]  /*7260*/  VIADD R21, R19.reuse, UR5 ;  /* 0x0000000513157c36 */ /* 0x040fe20008000000 */
[----:B--2---:R-:W-:Y:S01]  /*7270*/  IADD3 R14, P6, PT, R19, R2, RZ ;  /* 0x00000002130e7210 */ /* 0x004fe20007fde0ff */
[----:B------:R0:W-:Y:S01]  /*7280*/  @P5 STG.E.U8 desc[UR8][R12.64], R25 ;  /* 0x000000190c005986 */ /* 0x0001e2000c101108 */
[----:B------:R-:W-:-:S02]  /*7290*/  PRMT R23, R7, 0x7771, RZ ;  /* 0x0000777107177816 */ /* 0x000fc400000000ff */
[----:B------:R-:W-:Y:S01]  /*72a0*/  ISETP.LT.AND P5, PT, R3, UR15, !P0 ;  /* 0x0000000f03007c0c */ /* 0x000fe2000c7a1270 */
[----:B------:R-:W-:Y:S01]  /*72b0*/  VIADD R3, R24, 0x2c ;  /* 0x0000002c18037836 */ /* 0x000fe20000000000 */
[----:B------:R-:W-:Y:S02]  /*72c0*/  LEA.HI.X.SX32 R15, R19, R0, 0x1, P6 ;  /* 0x00000000130f7211 */ /* 0x000fe400030f0eff */
[C---:B------:R-:W-:Y:S01]  /*72d0*/  IADD3 R18, P6, PT, R21.reuse, R2, RZ ;  /* 0x0000000215127210 */ /* 0x040fe20007fde0ff */
[----:B------:R2:W-:Y:S01]  /*72e0*/  @P4 STG.E.U8 desc[UR8][R16.64], R23 ;  /* 0x0000001710004986 */ /* 0x0005e2000c101108 */
[----:B-1----:R-:W-:Y:S02]  /*72f0*/  PRMT R27, R8, 0x7770, RZ ;  /* 0x00007770081b7816 */ /* 0x002fe400000000ff */
[C---:B------:R-:W-:Y:S01]  /*7300*/  LEA.HI.X.SX32 R19, R21.reuse, R0, 0x1, P6 ;  /* 0x0000000015137211 */ /* 0x040fe200030f0eff */
[----:B------:R-:W-:Y:S01]  /*7310*/  VIADD R21, R21, UR5 ;  /* 0x0000000515157c36 */ /* 0x000fe20008000000 */
[----:B------:R-:W-:Y:S01]  /*7320*/  ISETP.LT.AND P4, PT, R3, UR15, !P0 ;  /* 0x0000000f03007c0c */ /* 0x000fe2000c781270 */
[----:B------:R-:W-:Y:S01]  /*7330*/  VIADD R3, R24, 0x2d ;  /* 0x0000002d18037836 */ /* 0x000fe20000000000 */
[----:B------:R1:W-:Y:S01]  /*7340*/  @P3 STG.E.U8 desc[UR8][R14.64], R27 ;  /* 0x0000001b0e003986 */ /* 0x0003e2000c101108 */
[----:B0-----:R-:W-:-:S02]  /*7350*/  PRMT R25, R8, 0x7771, RZ ;  /* 0x0000777108197816 */ /* 0x001fc400000000ff */
[C---:B------:R-:W-:Y:S01]  /*7360*/  IADD3 R12, P6, PT, R21.reuse, R2, RZ ;  /* 0x00000002150c7210 */ /* 0x040fe20007fde0ff */
[----:B--2---:R-:W-:Y:S01]  /*7370*/  VIADD R17, R21, UR5 ;  /* 0x0000000515117c36 */ /* 0x004fe20008000000 */
[----:B------:R-:W-:Y:S01]  /*7380*/  ISETP.LT.AND P3, PT, R3, UR15, !P0 ;  /* 0x0000000f03007c0c */ /* 0x000fe2000c761270 */
[C---:B------:R-:W-:Y:S01]  /*7390*/  VIADD R3, R24.reuse, 0x2e ;  /* 0x0000002e18037836 */ /* 0x040fe20000000000 */
[----:B------:R-:W-:Y:S01]  /*73a0*/  LEA.HI.X.SX32 R13, R21, R0, 0x1, P6 ;  /* 0x00000000150d7211 */ /* 0x000fe200030f0eff */
[C---:B------:R-:W-:Y:S01]  /*73b0*/  VIADD R21, R17.reuse, UR5 ;  /* 0x0000000511157c36 */ /* 0x040fe20008000000 */
[----:B------:R0:W-:Y:S01]  /*73c0*/  @P2 STG.E.U8 desc[UR8][R18.64], R25 ;  /* 0x0000001912002986 */ /* 0x0001e2000c101108 */
[----:B-1----:R-:W-:Y:S02]  /*73d0*/  IADD3 R14, P6, PT, R17, R2, RZ ;  /* 0x00000002110e7210 */ /* 0x002fe40007fde0ff */
[----:B------:R-:W-:Y:S01]  /*73e0*/  ISETP.LT.AND P2, PT, R3, UR15, !P0 ;  /* 0x0000000f03007c0c */ /* 0x000fe2000c741270 */
[----:B------:R-:W-:Y:S01]  /*73f0*/  VIADD R3, R24, 0x2f ;  /* 0x0000002f18037836 */ /* 0x000fe20000000000 */
[----:B------:R-:W-:Y:S01]  /*7400*/  PRMT R29, R9, 0x7770, RZ ;  /* 0x00007770091d7816 */ /* 0x000fe200000000ff */
[----:B------:R-:W-:Y:S01]  /*7410*/  VIADD R23, R21, UR5 ;  /* 0x0000000515177c36 */ /* 0x000fe20008000000 */
[----:B------:R-:W-:-:S02]  /*7420*/  LEA.HI.X.SX32 R15, R17, R0, 0x1, P6 ;  /* 0x00000000110f7211 */ /* 0x000fc400030f0eff */
[----:B------:R-:W-:Y:S01]  /*7430*/  IADD3 R16, P6, PT, R21, R2, RZ ;  /* 0x0000000215107210 */ /* 0x000fe20007fde0ff */
[----:B------:R1:W-:Y:S01]  /*7440*/  @P1 STG.E.U8 desc[UR8][R12.64], R29 ;  /* 0x0000001d0c001986 */ /* 0x0003e2000c101108 */
[----:B------:R-:W-:Y:S02]  /*7450*/  PRMT R27, R9, 0x7771, RZ ;  /* 0x00007771091b7816 */ /* 0x000fe400000000ff */
[----:B------:R-:W-:Y:S01]  /*7460*/  ISETP.LT.AND P1, PT, R3, UR15, !P0 ;  /* 0x0000000f03007c0c */ /* 0x000fe2000c721270 */
[----:B------:R-:W-:Y:S01]  /*7470*/  VIADD R3, R24, 0x30 ;  /* 0x0000003018037836 */ /* 0x000fe20000000000 */
[----:B------:R-:W-:Y:S02]  /*7480*/  LEA.HI.X.SX32 R17, R21, R0, 0x1, P6 ;  /* 0x0000000015117211 */ /* 0x000fe400030f0eff */
[----:B0-----:R-:W-:Y:S01]  /*7490*/  IADD3 R18, P6, PT, R23, R2, RZ ;  /* 0x0000000217127210 */ /* 0x001fe20007fde0ff */
[----:B------:R0:W-:Y:S01]  /*74a0*/  @P5 STG.E.U8 desc[UR8][R14.64], R27 ;  /* 0x0000001b0e005986 */ /* 0x0001e2000c101108 */
[----:B------:R-:W-:-:S02]  /*74b0*/  PRMT R25, R10, 0x7770, RZ ;  /* 0x000077700a197816 */ /* 0x000fc400000000ff */
[----:B------:R-:W-:Y:S01]  /*74c0*/  ISETP.LT.AND P5, PT, R3, UR15, !P0 ;  /* 0x0000000f03007c0c */ /* 0x000fe2000c7a1270 */
[----:B------:R-:W-:Y:S01]  /*74d0*/  VIADD R3, R24, 0x31 ;  /* 0x0000003118037836 */ /* 0x000fe20000000000 */
[C---:B------:R-:W-:Y:S01]  /*74e0*/  LEA.HI.X.SX32 R19, R23.reuse, R0, 0x1, P6 ;  /* 0x0000000017137211 */ /* 0x040fe200030f0eff */
[----:B------:R-:W-:Y:S01]  /*74f0*/  VIADD R23, R23, UR5 ;  /* 0x0000000517177c36 */ /* 0x000fe20008000000 */
[----:B------:R2:W-:Y:S01]  /*7500*/  @P4 STG.E.U8 desc[UR8][R16.64], R25 ;  /* 0x0000001910004986 */ /* 0x0005e2000c101108 */
[----:B------:R-:W-:Y:S02]  /*7510*/  PRMT R21, R10, 0x7771, RZ ;  /* 0x000077710a157816 */ /* 0x000fe400000000ff */
[----:B------:R-:W-:Y:S01]  /*7520*/  ISETP.LT.AND P4, PT, R3, UR15, !P0 ;  /* 0x0000000f03007c0c */ /* 0x000fe2000c781270 */
[----:B------:R-:W-:Y:S01]  /*7530*/  VIADD R3, R24, 0x32 ;  /* 0x0000003218037836 */ /* 0x000fe20000000000 */
[C---:B-1----:R-:W-:Y:S01]  /*7540*/  IADD3 R12, P6, PT, R23.reuse, R2, RZ ;  /* 0x00000002170c7210 */ /* 0x042fe20007fde0ff */
[C---:B0-----:R-:W-:Y:S01]  /*7550*/  VIADD R15, R23.reuse, UR5 ;  /* 0x00000005170f7c36 */ /* 0x041fe20008000000 */
[----:B------:R0:W-:Y:S02]  /*7560*/  @P3 STG.E.U8 desc[UR8][R18.64], R21 ;  /* 0x0000001512003986 */ /* 0x0001e4000c101108 */
[----:B------:R-:W-:-:S02]  /*7570*/  LEA.HI.X.SX32 R13, R23, R0, 0x1, P6 ;  /* 0x00000000170d7211 */ /* 0x000fc400030f0eff */
[C---:B------:R-:W-:Y:S01]  /*7580*/  IADD3 R14, P6, PT, R15.reuse, R2, RZ ;  /* 0x000000020f0e7210 */ /* 0x040fe20007fde0ff */
[----:B--2---:R-:W-:Y:S01]  /*7590*/  VIADD R17, R15, UR5 ;  /* 0x000000050f117c36 */ /* 0x004fe20008000000 */
[----:B------:R-:W-:Y:S01]  /*75a0*/  ISETP.LT.AND P3, PT, R3, UR15, !P0 ;  /* 0x0000000f03007c0c */ /* 0x000fe2000c761270 */
[----:B------:R-:W-:Y:S01]  /*75b0*/  VIADD R3, R24, 0x33 ;  /* 0x0000003318037836 */ /* 0x000fe20000000000 */
[----:B------:R-:W-:Y:S02]  /*75c0*/  PRMT R23, R11, 0x7770, RZ ;  /* 0x000077700b177816 */ /* 0x000fe400000000ff */
[----:B------:R-:W-:Y:S02]  /*75d0*/  LEA.HI.X.SX32 R15, R15, R0, 0x1, P6 ;  /* 0x000000000f0f7211 */ /* 0x000fe400030f0eff */
[C---:B------:R-:W-:Y:S01]  /*75e0*/  IADD3 R16, P6, PT, R17.reuse, R2, RZ ;  /* 0x0000000211107210 */ /* 0x040fe20007fde0ff */
[----:B0-----:R-:W-:Y:S01]  /*75f0*/  VIADD R21, R17, UR5 ;  /* 0x0000000511157c36 */ /* 0x001fe20008000000 */
[----:B------:R0:W-:Y:S01]  /*7600*/  @P2 STG.E.U8 desc[UR8][R12.64], R23 ;  /* 0x000000170c002986 */ /* 0x0001e2000c101108 */
[----:B------:R-:W-:-:S02]  /*7610*/  PRMT R27, R11, 0x7771, RZ ;  /* 0x000077710b1b7816 */ /* 0x000fc400000000ff */
[----:B------:R-:W-:Y:S01]  /*7620*/  ISETP.LT.AND P2, PT, R3, UR15, !P0 ;  /* 0x0000000f03007c0c */ /* 0x000fe2000c741270 */
[----:B------:R-:W-:Y:S01]  /*7630*/  VIADD R3, R24, 0x34 ;  /* 0x0000003418037836 */ /* 0x000fe20000000000 */
[----:B------:R-:W-:Y:S02]  /*7640*/  LEA.HI.X.SX32 R17, R17, R0, 0x1, P6 ;  /* 0x0000000011117211 */ /* 0x000fe400030f0eff */
[----:B------:R-:W-:Y:S01]  /*7650*/  IADD3 R18, P6, PT, R21, R2, RZ ;  /* 0x0000000215127210 */ /* 0x000fe20007fde0ff */
[----:B------:R1:W-:Y:S01]  /*7660*/  @P1 STG.E.U8 desc[UR8][R14.64], R27 ;  /* 0x0000001b0e001986 */ /* 0x0003e2000c101108 */
[----:B------:R-:W-:Y:S02]  /*7670*/  PRMT R25, R4, 0x7772, RZ ;  /* 0x0000777204197816 */ /* 0x000fe400000000ff */
[----:B------:R-:W-:Y:S01]  /*7680*/  ISETP.LT.AND P1, PT, R3, UR15, !P0 ;  /* 0x0000000f03007c0c */ /* 0x000fe2000c721270 */
[----:B------:R-:W-:Y:S01]  /*7690*/  VIADD R3, R24, 0x35 ;  /* 0x0000003518037836 */ /* 0x000fe20000000000 */
[C---:B------:R-:W-:Y:S01]  /*76a0*/  LEA.HI.X.SX32 R19, R21.reuse, R0, 0x1, P6 ;  /* 0x0000000015137211 */ /* 0x040fe200030f0eff */
[----:B------:R-:W-:Y:S01]  /*76b0*/  VIADD R21, R21, UR5 ;  /* 0x0000000515157c36 */ /* 0x000fe20008000000 */
[----:B------:R2:W-:Y:S01]  /*76c0*/  @P5 STG.E.U8 desc[UR8][R16.64], R25 ;  /* 0x0000001910005986 */ /* 0x0005e2000c101108 */
[----:B0-----:R-:W-:-:S02]  /*76d0*/  PRMT R23, R4, 0x7773, RZ ;  /* 0x0000777304177816 */ /* 0x001fc400000000ff */
[----:B------:R-:W-:Y:S01]  /*76e0*/  ISETP.LT.AND P5, PT, R3, UR15, !P0 ;  /* 0x0000000f03007c0c */ /* 0x000fe2000c7a1270 */
[C---:B------:R-:W-:Y:S01]  /*76f0*/  VIADD R3, R24.reuse, 0x36 ;  /* 0x0000003618037836 */ /* 0x040fe20000000000 */
[C---:B------:R-:W-:Y:S01]  /*7700*/  IADD3 R12, P6, PT, R21.reuse, R2, RZ ;  /* 0x00000002150c7210 */ /* 0x040fe20007fde0ff */
[C---:B-1----:R-:W-:Y:S01]  /*7710*/  VIADD R15, R21.reuse, UR5 ;  /* 0x00000005150f7c36 */ /* 0x042fe20008000000 */
[----:B------:R0:W-:Y:S02]  /*7720*/  @P4 STG.E.U8 desc[UR8][R18.64], R23 ;  /* 0x0000001712004986 */ /* 0x0001e4000c101108 */
[----:B------:R-:W-:Y:S02]  /*7730*/  LEA.HI.X.SX32 R13, R21, R0, 0x1, P6 ;  /* 0x00000000150d7211 */ /* 0x000fe400030f0eff */
[----:B------:R-:W-:Y:S01]  /*7740*/  ISETP.LT.AND P4, PT, R3, UR15, !P0 ;  /* 0x0000000f03007c0c */ /* 0x000fe2000c781270 */
[C---:B--2---:R-:W-:Y:S01]  /*7750*/  VIADD R17, R15.reuse, UR5 ;  /* 0x000000050f117c36 */ /* 0x044fe20008000000 */
[----:B------:R-:W-:Y:S01]  /*7760*/  IADD3 R4, P6, PT, R15, R2, RZ ;  /* 0x000000020f047210 */ /* 0x000fe20007fde0ff */
[----:B------:R-:W-:Y:S01]  /*7770*/  VIADD R3, R24, 0x37 ;  /* 0x0000003718037836 */ /* 0x000fe20000000000 */
[----:B------:R-:W-:-:S02]  /*7780*/  PRMT R25, R5, 0x7772, RZ ;  /* 0x0000777205197816 */ /* 0x000fc400000000ff */
[----:B------:R-:W-:Y:S02]  /*7790*/  PRMT R21, R5, 0x7773, RZ ;  /* 0x0000777305157816 */ /* 0x000fe400000000ff */
[----:B------:R-:W-:Y:S01]  /*77a0*/  LEA.HI.X.SX32 R5, R15, R0, 0x1, P6 ;  /* 0x000000000f057211 */ /* 0x000fe200030f0eff */
[----:B------:R1:W-:Y:S01]  /*77b0*/  @P3 STG.E.U8 desc[UR8][R12.64], R25 ;  /* 0x000000190c003986 */ /* 0x0003e2000c101108 */
[C---:B------:R-:W-:Y:S01]  /*77c0*/  IADD3 R14, P6, PT, R17.reuse, R2, RZ ;  /* 0x00000002110e7210 */ /* 0x040fe20007fde0ff */
[----:B0-----:R-:W-:Y:S01]  /*77d0*/  VIADD R19, R17, UR5 ;  /* 0x0000000511137c36 */ /* 0x001fe20008000000 */
[----:B------:R-:W-:Y:S01]  /*77e0*/  ISETP.LT.AND P3, PT, R3, UR15, !P0 ;  /* 0x0000000f03007c0c */ /* 0x000fe2000c761270 */
[----:B------:R-:W-:Y:S01]  /*77f0*/  VIADD R3, R24, 0x38 ;  /* 0x0000003818037836 */ /* 0x000fe20000000000 */
[----:B------:R-:W-:Y:S01]  /*7800*/  LEA.HI.X.SX32 R15, R17, R0, 0x1, P6 ;  /* 0x00000000110f7211 */ /* 0x000fe200030f0eff */
[----:B------:R0:W-:Y:S01]  /*7810*/  @P2 STG.E.U8 desc[UR8][R4.64], R21 ;  /* 0x0000001504002986 */ /* 0x0001e2000c101108 */
[----:B------:R-:W-:-:S02]  /*7820*/  IADD3 R16, P6, PT, R19, R2, RZ ;  /* 0x0000000213107210 */ /* 0x000fc40007fde0ff */
[----:B------:R-:W-:Y:S02]  /*7830*/  PRMT R23, R6, 0x7772, RZ ;  /* 0x0000777206177816 */ /* 0x000fe400000000ff */
[----:B------:R-:W-:Y:S01]  /*7840*/  ISETP.LT.AND P2, PT, R3, UR15, !P0 ;  /* 0x0000000f03007c0c */ /* 0x000fe2000c741270 */
[----:B------:R-:W-:Y:S01]  /*7850*/  VIADD R3, R24, 0x39 ;  /* 0x0000003918037836 */ /* 0x000fe20000000000 */
[C---:B------:R-:W-:Y:S01]  /*7860*/  LEA.HI.X.SX32 R17, R19.reuse, R0, 0x1, P6 ;  /* 0x0000000013117211 */ /* 0x040fe200030f0eff */
[----:B------:R-:W-:Y:S01]  /*7870*/  VIADD R19, R19, UR5 ;  /* 0x0000000513137c36 */ /* 0x000fe20008000000 */
[----:B------:R2:W-:Y:S01]  /*7880*/  @P1 STG.E.U8 desc[UR8][R14.64], R23 ;  /* 0x000000170e001986 */ /* 0x0005e2000c101108 */
[----:B-1----:R-:W-:Y:S02]  /*7890*/  PRMT R25, R6, 0x7773, RZ ;  /* 0x0000777306197816 */ /* 0x002fe400000000ff */
[----:B------:R-:W-:Y:S01]  /*78a0*/  ISETP.LT.AND P1, PT, R3, UR15, !P0 ;  /* 0x0000000f03007c0c */ /* 0x000fe2000c721270 */
[C---:B------:R-:W-:Y:S01]  /*78b0*/  VIADD R3, R24.reuse, 0x3a ;  /* 0x0000003a18037836 */ /* 0x040fe20000000000 */
[C---:B0-----:R-:W-:Y:S01]  /*78c0*/  IADD3 R4, P6, PT, R19.reuse, R2, RZ ;  /* 0x0000000213047210 */ /* 0x041fe20007fde0ff */
[----:B------:R-:W-:Y:S01]  /*78d0*/  VIADD R13, R19, UR5 ;  /* 0x00000005130d7c36 */ /* 0x000fe20008000000 */
[----:B------:R0:W-:Y:S02]  /*78e0*/  @P5 STG.E.U8 desc[UR8][R16.64], R25 ;  /* 0x0000001910005986 */ /* 0x0001e4000c101108 */
[----:B------:R-:W-:Y:S01]  /*78f0*/  ISETP.LT.AND P5, PT, R3, UR15, !P0 ;  /* 0x0000000f03007c0c */ /* 0x000fe2000c7a1270 */
[----:B------:R-:W-:Y:S01]  /*7900*/  VIADD R3, R24, 0x3b ;  /* 0x0000003b18037836 */ /* 0x000fe20000000000 */
[----:B------:R-:W-:-:S02]  /*7910*/  LEA.HI.X.SX32 R5, R19, R0, 0x1, P6 ;  /* 0x0000000013057211 */ /* 0x000fc400030f0eff */
[----:B--2---:R-:W-:Y:S01]  /*7920*/  PRMT R23, R7, 0x7772, RZ ;  /* 0x0000777207177816 */ /* 0x004fe200000000ff */
[C---:B------:R-:W-:Y:S01]  /*7930*/  VIADD R15, R13.reuse, UR5 ;  /* 0x000000050d0f7c36 */ /* 0x040fe20008000000 */
[----:B------:R-:W-:Y:S02]  /*7940*/  IADD3 R6, P6, PT, R13, R2, RZ ;  /* 0x000000020d067210 */ /* 0x000fe40007fde0ff */
[----:B------:R-:W-:Y:S01]  /*7950*/  PRMT R21, R7, 0x7773, RZ ;  /* 0x0000777307157816 */ /* 0x000fe200000000ff */
[----:B------:R-:W-:Y:S01]  /*7960*/  @P4 STG.E.U8 desc[UR8][R4.64], R23 ;  /* 0x0000001704004986 */ /* 0x000fe2000c101108 */
[----:B------:R-:W-:Y:S01]  /*7970*/  LEA.HI.X.SX32 R7, R13, R0, 0x1, P6 ;  /* 0x000000000d077211 */ /* 0x000fe200030f0eff */
[----:B0-----:R-:W-:Y:S01]  /*7980*/  VIADD R17, R15, UR5 ;  /* 0x000000050f117c36 */ /* 0x001fe20008000000 */
[----:B------:R-:W-:Y:S01]  /*7990*/  ISETP.LT.AND P4, PT, R3, UR15, !P0 ;  /* 0x0000000f03007c0c */ /* 0x000fe2000c781270 */
[----:B------:R-:W-:Y:S01]  /*79a0*/  VIADD R3, R24, 0x3c ;  /* 0x0000003c18037836 */ /* 0x000fe20000000000 */
[----:B------:R-:W-:Y:S01]  /*79b0*/  IADD3 R12, P6, PT, R15, R2, RZ ;  /* 0x000000020f0c7210 */ /* 0x000fe20007fde0ff */
[----:B------:R0:W-:Y:S01]  /*79c0*/  @P3 STG.E.U8 desc[UR8][R6.64], R21 ;  /* 0x0000001506003986 */ /* 0x0001e2000c101108 */
[----:B------:R-:W-:Y:S01]  /*79d0*/  VIADD R19, R17, UR5 ;  /* 0x0000000511137c36 */ /* 0x000fe20008000000 */
[----:B------:R-:W-:-:S02]  /*79e0*/  PRMT R25, R8, 0x7772, RZ ;  /* 0x0000777208197816 */ /* 0x000fc400000000ff */
[----:B------:R-:W-:Y:S02]  /*79f0*/  LEA.HI.X.SX32 R13, R15, R0, 0x1, P6 ;  /* 0x000000000f0d7211 */ /* 0x000fe400030f0eff */
[----:B------:R-:W-:Y:S01]  /*7a00*/  ISETP.LT.AND P3, PT, R3, UR15, !P0 ;  /* 0x0000000f03007c0c */ /* 0x000fe2000c761270 */
[----:B------:R-:W-:Y:S01]  /*7a10*/  VIADD R3, R24, 0x3d ;  /* 0x0000003d18037836 */ /* 0x000fe20000000000 */
[----:B------:R-:W-:Y:S01]  /*7a20*/  IADD3 R14, P6, PT, R17, R2, RZ ;  /* 0x00000002110e7210 */ /* 0x000fe20007fde0ff */
[----:B------:R1:W-:Y:S01]  /*7a30*/  @P2 STG.E.U8 desc[UR8][R12.64], R25 ;  /* 0x000000190c002986 */ /* 0x0003e2000c101108 */
[----:B0-----:R-:W-:Y:S02]  /*7a40*/  VIADD R7, R19, UR5 ;  /* 0x0000000513077c36 */ /* 0x001fe40008000000 */
[----:B------:R-:W-:Y:S02]  /*7a50*/  ISETP.LT.AND P2, PT, R3, UR15, !P0 ;  /* 0x0000000f03007c0c */ /* 0x000fe4000c741270 */
[----:B------:R-:W-:Y:S01]  /*7a60*/  VIADD R3, R7, UR5 ;  /* 0x0000000507037c36 */ /* 0x000fe20008000000 */
[----:B------:R-:W-:-:S02]  /*7a70*/  LEA.HI.X.SX32 R15, R17, R0, 0x1, P6 ;  /* 0x00000000110f7211 */ /* 0x000fc400030f0eff */
[----:B------:R-:W-:Y:S01]  /*7a80*/  PRMT R23, R8, 0x7773, RZ ;  /* 0x0000777308177816 */ /* 0x000fe200000000ff */
[----:B------:R-:W-:Y:S01]  /*7a90*/  VIADD R17, R3, UR5 ;  /* 0x0000000503117c36 */ /* 0x000fe20008000000 */
[----:B------:R-:W-:-:S03]  /*7aa0*/  IADD3 R4, P6, PT, R19, R2, RZ ;  /* 0x0000000213047210 */ /* 0x000fc60007fde0ff */
[----:B------:R0:W-:Y:S01]  /*7ab0*/  @P1 STG.E.U8 desc[UR8][R14.64], R23 ;  /* 0x000000170e001986 */ /* 0x0001e2000c101108 */
[----:B------:R-:W-:Y:S01]  /*7ac0*/  LEA.HI.X.SX32 R5, R19, R0, 0x1, P6 ;  /* 0x0000000013057211 */ /* 0x000fe200030f0eff */
[----:B------:R-:W-:Y:S01]  /*7ad0*/  VIADD R19, R17, UR5 ;  /* 0x0000000511137c36 */ /* 0x000fe20008000000 */
[-C--:B------:R-:W-:Y:S02]  /*7ae0*/  IADD3 R6, P1, PT, R7, R2.reuse, RZ ;  /* 0x0000000207067210 */ /* 0x080fe40007f3e0ff */
[----:B-1----:R-:W-:Y:S01]  /*7af0*/  IADD3 R12, P6, PT, R3, R2, RZ ;  /* 0x00000002030c7210 */ /* 0x002fe20007fde0ff */
[C---:B------:R-:W-:Y:S01]  /*7b00*/  VIADD R8, R24.reuse, 0x3e ;  /* 0x0000003e18087836 */ /* 0x040fe20000000000 */
[-C--:B------:R-:W-:Y:S01]  /*7b10*/  LEA.HI.X.SX32 R7, R7, R0.reuse, 0x1, P1 ;  /* 0x0000000007077211 */ /* 0x080fe200008f0eff */
[----:B------:R-:W-:Y:S01]  /*7b20*/  VIADD R21, R19, UR5 ;  /* 0x0000000513157c36 */ /* 0x000fe20008000000 */
[----:B------:R-:W-:Y:S01]  /*7b30*/  LEA.HI.X.SX32 R13, R3, R0, 0x1, P6 ;  /* 0x00000000030d7211 */ /* 0x000fe200030f0eff */
[----:B------:R-:W-:Y:S01]  /*7b40*/  VIADD R3, R24, 0x3f ;  /* 0x0000003f18037836 */ /* 0x000fe20000000000 */
[----:B------:R-:W-:-:S02]  /*7b50*/  IADD3 R16, P6, PT, R17, R2, RZ ;  /* 0x0000000211107210 */ /* 0x000fc40007fde0ff */
[----:B0-----:R-:W-:Y:S02]  /*7b60*/  IADD3 R14, P1, PT, R19, R2, RZ ;  /* 0x00000002130e7210 */ /* 0x001fe40007f3e0ff */
[-C--:B------:R-:W-:Y:S02]  /*7b70*/  LEA.HI.X.SX32 R17, R17, R0.reuse, 0x1, P6 ;  /* 0x0000000011117211 */ /* 0x080fe400030f0eff */
[----:B------:R-:W-:Y:S02]  /*7b80*/  LEA.HI.X.SX32 R15, R19, R0, 0x1, P1 ;  /* 0x00000000130f7211 */ /* 0x000fe400008f0eff */
[----:B------:R-:W-:Y:S02]  /*7b90*/  ISETP.LT.AND P1, PT, R8, UR15, !P0 ;  /* 0x0000000f08007c0c */ /* 0x000fe4000c721270 */
[----:B------:R-:W-:Y:S02]  /*7ba0*/  IADD3 R2, P6, PT, R21, R2, RZ ;  /* 0x0000000215027210 */ /* 0x000fe40007fde0ff */
[----:B------:R-:W-:-:S02]  /*7bb0*/  ISETP.LT.AND P0, PT, R3, UR15, !P0 ;  /* 0x0000000f03007c0c */ /* 0x000fc4000c701270 */
[----:B------:R-:W-:Y:S02]  /*7bc0*/  PRMT R25, R9, 0x7772, RZ ;  /* 0x0000777209197816 */ /* 0x000fe400000000ff */
[----:B------:R-:W-:Y:S02]  /*7bd0*/  LEA.HI.X.SX32 R3, R21, R0, 0x1, P6 ;  /* 0x0000000015037211 */ /* 0x000fe400030f0eff */
[----:B------:R-:W-:Y:S02]  /*7be0*/  PRMT R23, R9, 0x7773, RZ ;  /* 0x0000777309177816 */ /* 0x000fe400000000ff */
[C---:B------:R-:W-:Y:S02]  /*7bf0*/  PRMT R21, R10.reuse, 0x7772, RZ ;  /* 0x000077720a157816 */ /* 0x040fe400000000ff */
[----:B------:R-:W-:Y:S02]  /*7c00*/  PRMT R19, R10, 0x7773, RZ ;  /* 0x000077730a137816 */ /* 0x000fe400000000ff */
[C---:B------:R-:W-:Y:S01]  /*7c10*/  PRMT R9, R11.reuse, 0x7773, RZ ;  /* 0x000077730b097816 */ /* 0x040fe200000000ff */
[----:B------:R0:W-:Y:S01]  /*7c20*/  @P5 STG.E.U8 desc[UR8][R4.64], R25 ;  /* 0x0000001904005986 */ /* 0x0001e2000c101108 */
[----:B------:R-:W-:-:S03]  /*7c30*/  PRMT R11, R11, 0x7772, RZ ;  /* 0x000077720b0b7816 */ /* 0x000fc600000000ff */
[----:B------:R0:W-:Y:S04]  /*7c40*/  @P4 STG.E.U8 desc[UR8][R6.64], R23 ;  /* 0x0000001706004986 */ /* 0x0001e8000c101108 */
[----:B------:R0:W-:Y:S04]  /*7c50*/  @P3 STG.E.U8 desc[UR8][R12.64], R21 ;  /* 0x000000150c003986 */ /* 0x0001e8000c101108 */
[----:B------:R0:W-:Y:S04]  /*7c60*/  @P2 STG.E.U8 desc[UR8][R16.64], R19 ;  /* 0x0000001310002986 */ /* 0x0001e8000c101108 */
[----:B------:R0:W-:Y:S01]  /*7c70*/  @P1 STG.E.U8 desc[UR8][R14.64], R11 ;  /* 0x0000000b0e001986 */ /* 0x0001e2000c101108 */
[----:B------:R-:W-:Y:S05]  /*7c80*/  @!P0 EXIT ;  /* 0x000000000000894d */ /* 0x000fea0003800000 */
[----:B------:R-:W-:Y:S01]  /*7c90*/  STG.E.U8 desc[UR8][R2.64], R9 ;  /* 0x0000000902007986 */ /* 0x000fe2000c101108 */
[----:B------:R-:W-:Y:S05]  /*7ca0*/  EXIT ;  /* 0x000000000000794d */ /* 0x000fea0003800000 */
.L_x_3:
[----:B------:R-:W-:-:S00]  /*7cb0*/  BRA `(.L_x_3) ;  /* 0xfffffffc00fc7947 */ /* 0x000fc0000383ffff */
[----:B------:R-:W-:-:S00]  /*7cc0*/  NOP ;  /* 0x0000000000007918 */ /* 0x000fc00000000000 */
        /* <DEDUP_REMOVED lines=11> */
.L_x_4:


//--------------------- .nv.shared.matmul_kernel  --------------------------
	.section	.nv.shared.matmul_kernel,"aw",@nobits
	.sectionflags	@""
	.align	16
	.zero		1024


//--------------------- .nv.shared.reserved.0     --------------------------
	.section	.nv.shared.reserved.0,"aw",@nobits
	.weak		__nv_reservedSMEM_offset_0_alias
	.size		__nv_reservedSMEM_offset_0_alias, 0, 64
	.other		__nv_reservedSMEM_offset_0_alias,@"STO_CUDA_RESERVED_SHARED STV_DEFAULT"
__nv_reservedSMEM_offset_0_alias:
	.zero		0
	.zero		64


//--------------------- .nv.constant0.matmul_kernel --------------------------
	.section	.nv.constant0.matmul_kernel,"a",@progbits
	.sectionflags	@""
	.align	4
.nv.constant0.matmul_kernel:
	.zero		976


//--------------------- SYMBOLS --------------------------

	.type		.nv.reservedSmem.offset0,@object
	.size		.nv.reservedSmem.offset0,0x4
	.type		.nv.reservedSmem.cap,@object
	.size		.nv.reservedSmem.cap,0x4
